// auto-generated by cutlass_sweep.gemm — config: {"arch": "sm_90", "cluster_m": 1, "cluster_n": 1, "dtype": "bf16", "dtype_b": "bf16", "layout": "nt", "stages": 0, "tile_k": 128, "tile_m": 128, "tile_n": 256}
#include "cutlass/cutlass.h"
#include "cutlass/gemm/collective/collective_builder.hpp"
#include "cutlass/gemm/device/gemm_universal_adapter.h"
#include "cutlass/gemm/kernel/gemm_universal.hpp"
#include "cutlass/epilogue/collective/collective_builder.hpp"

using ElemA = cutlass::bfloat16_t;
using ElemB = cutlass::bfloat16_t;
using ElemCD = cutlass::bfloat16_t;
using Acc  = float;
using TileShape    = cute::Shape<cute::_128, cute::_256, cute::_128>;
using ClusterShape = cute::Shape<cute::_1, cute::_1, cute::_1>;

using CollectiveEpilogue = typename cutlass::epilogue::collective::CollectiveBuilder<
    cutlass::arch::Sm90, cutlass::arch::OpClassTensorOp,
    TileShape, ClusterShape,
    cutlass::epilogue::collective::EpilogueTileAuto,
    Acc, Acc,
    ElemCD, cutlass::layout::RowMajor, 128 / cutlass::sizeof_bits<ElemCD>::value,
    ElemCD, cutlass::layout::RowMajor, 128 / cutlass::sizeof_bits<ElemCD>::value,
    cutlass::epilogue::collective::EpilogueScheduleAuto
  >::CollectiveOp;

using CollectiveMainloop = typename cutlass::gemm::collective::CollectiveBuilder<
    cutlass::arch::Sm90, cutlass::arch::OpClassTensorOp,
    ElemA, cutlass::layout::RowMajor, 128 / cutlass::sizeof_bits<ElemA>::value,
    ElemB, cutlass::layout::ColumnMajor, 128 / cutlass::sizeof_bits<ElemB>::value,
    Acc,
    TileShape, ClusterShape,
    cutlass::gemm::collective::StageCountAutoCarveout<static_cast<int>(sizeof(typename CollectiveEpilogue::SharedStorage))>,
    cutlass::gemm::collective::KernelScheduleAuto
  >::CollectiveOp;

using GemmKernel = cutlass::gemm::kernel::GemmUniversal<
    cute::Shape<int,int,int,int>,
    CollectiveMainloop,
    CollectiveEpilogue
>;
using Gemm = cutlass::gemm::device::GemmUniversalAdapter<GemmKernel>;

// Force the device kernel symbol into the cubin without needing a host main.
auto* _anchor = &cutlass::device_kernel<GemmKernel>;


// ===== COMPILED SASS (sm_90a) =====

	.target	sm_90a

	.elftype	@"ET_EXEC"


//--------------------- .note.nv.tkinfo           --------------------------
	.section	.note.nv.tkinfo,"",@"SHT_NOTE"
	.sectionflags	@"SHF_NOTE_NV_TKINFO"
	.tkinfo
        /*0018*/ 	.word	0x00000002
        /*0030*/ 	.string	""
        /*0030*/ 	.string	"ptxas"
        /*0030*/ 	.string	"Cuda compilation tools, release 13.0, V13.0.88"
        /*0030*/ 	.string	"Build cuda_13.0.r13.0/compiler.36424714_0"
        /*0030*/ 	.string	"-arch sm_90a -m 64 "



//--------------------- .note.nv.cuinfo           --------------------------
	.section	.note.nv.cuinfo,"",@"SHT_NOTE"
	.sectionflags	@"SHF_NOTE_NV_CUINFO"
        /*0018*/ 	.short	0x0002
        /*001a*/ 	.short	0x005a
        /*001c*/ 	.short	0x0082
	.zero		2


//--------------------- .nv.info                  --------------------------
	.section	.nv.info,"",@"SHT_CUDA_INFO"
	.align	4


	//----- nvinfo : EIATTR_REGCOUNT
	.align		4
        /*0000*/ 	.byte	0x04, 0x2f
        /*0002*/ 	.short	(.L_15 - .L_14)
	.align		4
.L_14:
        /*0004*/ 	.word	index@(_ZN7cutlass13device_kernelINS_4gemm6kernel13GemmUniversalIN4cute5tupleIJiiiiEEENS1_10collective13CollectiveMmaINS1_34MainloopSm90TmaGmmaWarpSpecializedILi2ENS5_IJNS4_1CILi1EEESB_SB_EEENS1_35KernelTmaWarpSpecializedCooperativeEEENS5_IJNSA_ILi128EEENSA_ILi256EEESF_EEENS_10bfloat16_tENS5_IJlSB_lEEESI_SJ_NS4_8TiledMMAINS4_8MMA_AtomIJNS4_4SM904GMMA28MMA_64x256x16_F32BF16BF16_SSILNSN_5MajorE0ELSP_0ELNSN_7ScaleInE1ELSQ_1EEEEEENS4_6LayoutINS5_IJNSA_ILi2EEESB_SB_EEENS5_IJSB_NSA_ILi0EEESW_EEEEENS5_IJNS4_10UnderscoreESZ_SZ_EEEEENS4_13SM90_TMA_LOADENS4_14ComposedLayoutINS4_7SwizzleILi3ELi4ELi3EEENS4_18smem_ptr_flag_bitsILi16EEENST_INS5_IJNSA_ILi8EEENSA_ILi64EEEEEENS5_IJS19_SB_EEEEEEEvNS4_8identityES12_S1D_vS1E_EENS_8epilogue10collective6detail29Sm90TmaWarpSpecializedAdapterINS1H_15DefaultEpilogueISI_SJ_SJ_NS1G_6thread17LinearCombinationISI_Li1EffLNS1L_9ScaleType4KindE0ELNS_15FloatRoundStyleE2ESI_EENS1_15EpilogueDefaultEEEEEvvEEEEvNT_6ParamsE)
        /*0008*/ 	.word	0x000000a8


	//----- nvinfo : EIATTR_FRAME_SIZE
	.align		4
.L_15:
        /*000c*/ 	.byte	0x04, 0x11
        /*000e*/ 	.short	(.L_17 - .L_16)
	.align		4
.L_16:
        /*0010*/ 	.word	index@(_ZN7cutlass13device_kernelINS_4gemm6kernel13GemmUniversalIN4cute5tupleIJiiiiEEENS1_10collective13CollectiveMmaINS1_34MainloopSm90TmaGmmaWarpSpecializedILi2ENS5_IJNS4_1CILi1EEESB_SB_EEENS1_35KernelTmaWarpSpecializedCooperativeEEENS5_IJNSA_ILi128EEENSA_ILi256EEESF_EEENS_10bfloat16_tENS5_IJlSB_lEEESI_SJ_NS4_8TiledMMAINS4_8MMA_AtomIJNS4_4SM904GMMA28MMA_64x256x16_F32BF16BF16_SSILNSN_5MajorE0ELSP_0ELNSN_7ScaleInE1ELSQ_1EEEEEENS4_6LayoutINS5_IJNSA_ILi2EEESB_SB_EEENS5_IJSB_NSA_ILi0EEESW_EEEEENS5_IJNS4_10UnderscoreESZ_SZ_EEEEENS4_13SM90_TMA_LOADENS4_14ComposedLayoutINS4_7SwizzleILi3ELi4ELi3EEENS4_18smem_ptr_flag_bitsILi16EEENST_INS5_IJNSA_ILi8EEENSA_ILi64EEEEEENS5_IJS19_SB_EEEEEEEvNS4_8identityES12_S1D_vS1E_EENS_8epilogue10collective6detail29Sm90TmaWarpSpecializedAdapterINS1H_15DefaultEpilogueISI_SJ_SJ_NS1G_6thread17LinearCombinationISI_Li1EffLNS1L_9ScaleType4KindE0ELNS_15FloatRoundStyleE2ESI_EENS1_15EpilogueDefaultEEEEEvvEEEEvNT_6ParamsE)
        /*0014*/ 	.word	0x00000000


	//----- nvinfo : EIATTR_MIN_STACK_SIZE
	.align		4
.L_17:
        /*0018*/ 	.byte	0x04, 0x12
        /*001a*/ 	.short	(.L_19 - .L_18)
	.align		4
.L_18:
        /*001c*/ 	.word	index@(_ZN7cutlass13device_kernelINS_4gemm6kernel13GemmUniversalIN4cute5tupleIJiiiiEEENS1_10collective13CollectiveMmaINS1_34MainloopSm90TmaGmmaWarpSpecializedILi2ENS5_IJNS4_1CILi1EEESB_SB_EEENS1_35KernelTmaWarpSpecializedCooperativeEEENS5_IJNSA_ILi128EEENSA_ILi256EEESF_EEENS_10bfloat16_tENS5_IJlSB_lEEESI_SJ_NS4_8TiledMMAINS4_8MMA_AtomIJNS4_4SM904GMMA28MMA_64x256x16_F32BF16BF16_SSILNSN_5MajorE0ELSP_0ELNSN_7ScaleInE1ELSQ_1EEEEEENS4_6LayoutINS5_IJNSA_ILi2EEESB_SB_EEENS5_IJSB_NSA_ILi0EEESW_EEEEENS5_IJNS4_10UnderscoreESZ_SZ_EEEEENS4_13SM90_TMA_LOADENS4_14ComposedLayoutINS4_7SwizzleILi3ELi4ELi3EEENS4_18smem_ptr_flag_bitsILi16EEENST_INS5_IJNSA_ILi8EEENSA_ILi64EEEEEENS5_IJS19_SB_EEEEEEEvNS4_8identityES12_S1D_vS1E_EENS_8epilogue10collective6detail29Sm90TmaWarpSpecializedAdapterINS1H_15DefaultEpilogueISI_SJ_SJ_NS1G_6thread17LinearCombinationISI_Li1EffLNS1L_9ScaleType4KindE0ELNS_15FloatRoundStyleE2ESI_EENS1_15EpilogueDefaultEEEEEvvEEEEvNT_6ParamsE)
        /*0020*/ 	.word	0x00000000
.L_19:


//--------------------- .nv.compat                --------------------------
	.section	.nv.compat,"",@"SHT_CUDA_COMPAT_INFO"
	.align	4
        /*0000*/ 	.byte	0x02, 0x09, 0x01, 0x00, 0x02, 0x02, 0x04, 0x00, 0x02, 0x05, 0x05, 0x00, 0x03, 0x07, 0x01, 0x01
        /*0010*/ 	.byte	0x02, 0x03, 0x01, 0x00, 0x02, 0x06, 0x01, 0x00, 0x04, 0x0b, 0x08, 0x00, 0x00, 0x00, 0x00, 0x00
        /*0020*/ 	.byte	0x00, 0x00, 0x00, 0x00


//--------------------- .nv.info._ZN7cutlass13device_kernelINS_4gemm6kernel13GemmUniversalIN4cute5tupleIJiiiiEEENS1_10collective13CollectiveMmaINS1_34MainloopSm90TmaGmmaWarpSpecializedILi2ENS5_IJNS4_1CILi1EEESB_SB_EEENS1_35KernelTmaWarpSpecializedCooperativeEEENS5_IJNSA_ILi128EEENSA_ILi256EEESF_EEENS_10bfloat16_tENS5_IJlSB_lEEESI_SJ_NS4_8TiledMMAINS4_8MMA_AtomIJNS4_4SM904GMMA28MMA_64x256x16_F32BF16BF16_SSILNSN_5MajorE0ELSP_0ELNSN_7ScaleInE1ELSQ_1EEEEEENS4_6LayoutINS5_IJNSA_ILi2EEESB_SB_EEENS5_IJSB_NSA_ILi0EEESW_EEEEENS5_IJNS4_10UnderscoreESZ_SZ_EEEEENS4_13SM90_TMA_LOADENS4_14ComposedLayoutINS4_7SwizzleILi3ELi4ELi3EEENS4_18smem_ptr_flag_bitsILi16EEENST_INS5_IJNSA_ILi8EEENSA_ILi64EEEEEENS5_IJS19_SB_EEEEEEEvNS4_8identityES12_S1D_vS1E_EENS_8epilogue10collective6detail29Sm90TmaWarpSpecializedAdapterINS1H_15DefaultEpilogueISI_SJ_SJ_NS1G_6thread17LinearCombinationISI_Li1EffLNS1L_9ScaleType4KindE0ELNS_15FloatRoundStyleE2ESI_EENS1_15EpilogueDefaultEEEEEvvEEEEvNT_6ParamsE --------------------------
	.section	.nv.info._ZN7cutlass13device_kernelINS_4gemm6kernel13GemmUniversalIN4cute5tupleIJiiiiEEENS1_10collective13CollectiveMmaINS1_34MainloopSm90TmaGmmaWarpSpecializedILi2ENS5_IJNS4_1CILi1EEESB_SB_EEENS1_35KernelTmaWarpSpecializedCooperativeEEENS5_IJNSA_ILi128EEENSA_ILi256EEESF_EEENS_10bfloat16_tENS5_IJlSB_lEEESI_SJ_NS4_8TiledMMAINS4_8MMA_AtomIJNS4_4SM904GMMA28MMA_64x256x16_F32BF16BF16_SSILNSN_5MajorE0ELSP_0ELNSN_7ScaleInE1ELSQ_1EEEEEENS4_6LayoutINS5_IJNSA_ILi2EEESB_SB_EEENS5_IJSB_NSA_ILi0EEESW_EEEEENS5_IJNS4_10UnderscoreESZ_SZ_EEEEENS4_13SM90_TMA_LOADENS4_14ComposedLayoutINS4_7SwizzleILi3ELi4ELi3EEENS4_18smem_ptr_flag_bitsILi16EEENST_INS5_IJNSA_ILi8EEENSA_ILi64EEEEEENS5_IJS19_SB_EEEEEEEvNS4_8identityES12_S1D_vS1E_EENS_8epilogue10collective6detail29Sm90TmaWarpSpecializedAdapterINS1H_15DefaultEpilogueISI_SJ_SJ_NS1G_6thread17LinearCombinationISI_Li1EffLNS1L_9ScaleType4KindE0ELNS_15FloatRoundStyleE2ESI_EENS1_15EpilogueDefaultEEEEEvvEEEEvNT_6ParamsE,"",@"SHT_CUDA_INFO"
	.sectionflags	@""
	.align	4


	//----- nvinfo : EIATTR_CUDA_API_VERSION
	.align		4
        /*0000*/ 	.byte	0x04, 0x37
        /*0002*/ 	.short	(.L_21 - .L_20)
.L_20:
        /*0004*/ 	.word	0x00000082


	//----- nvinfo : EIATTR_KPARAM_INFO
	.align		4
.L_21:
        /*0008*/ 	.byte	0x04, 0x17
        /*000a*/ 	.short	(.L_23 - .L_22)
.L_22:
        /*000c*/ 	.word	0x00000000
        /*0010*/ 	.short	0x0000
        /*0012*/ 	.short	0x0070
        /*0014*/ 	.byte	0x00, 0xf0, 0x01, 0x10


	//----- nvinfo : EIATTR_SPARSE_MMA_MASK
	.align		4
.L_23:
        /*0018*/ 	.byte	0x03, 0x50
        /*001a*/ 	.short	0x0000


	//----- nvinfo : EIATTR_MAXREG_COUNT
	.align		4
        /*001c*/ 	.byte	0x03, 0x1b
        /*001e*/ 	.short	0x00a8


	//----- nvinfo : EIATTR_NUM_BARRIERS
	.align		4
        /*0020*/ 	.byte	0x02, 0x4c
        /*0022*/ 	.byte	0x01
	.zero		1


	//----- nvinfo : EIATTR_EXTERNS
	.align		4
        /*0024*/ 	.byte	0x04, 0x0f
        /*0026*/ 	.short	(.L_25 - .L_24)


	//   ....[0]....
	.align		4
.L_24:
        /*0028*/ 	.word	index@(__assertfail)


	//----- nvinfo : EIATTR_MERCURY_ISA_VERSION
	.align		4
.L_25:
        /*002c*/ 	.byte	0x03, 0x5f
        /*002e*/ 	.short	0x0101


	//----- nvinfo : EIATTR_INT_WARP_WIDE_INSTR_OFFSETS
	.align		4
        /*0030*/ 	.byte	0x04, 0x31
        /*0032*/ 	.short	(.L_27 - .L_26)


	//   ....[0]....
.L_26:
        /*0034*/ 	.word	0x00000370


	//   ....[1]....
        /*0038*/ 	.word	0x000003a0


	//   ....[2]....
        /*003c*/ 	.word	0x00000480


	//----- nvinfo : EIATTR_COOP_GROUP_MASK_REGIDS
	.align		4
.L_27:
        /*0040*/ 	.byte	0x04, 0x29
        /*0042*/ 	.short	(.L_29 - .L_28)


	//   ....[0]....
.L_28:
        /*0044*/ 	.word	0xffffffff


	//   ....[1]....
        /*0048*/ 	.word	0xffffffff


	//   ....[2]....
        /*004c*/ 	.word	0xffffffff


	//   ....[3]....
        /*0050*/ 	.word	0xffffffff


	//   ....[4]....
        /*0054*/ 	.word	0xffffffff


	//----- nvinfo : EIATTR_COOP_GROUP_INSTR_OFFSETS
	.align		4
.L_29:
        /*0058*/ 	.byte	0x04, 0x28
        /*005a*/ 	.short	(.L_31 - .L_30)


	//   ....[0]....
.L_30:
        /*005c*/ 	.word	0x00000060


	//   ....[1]....
        /*0060*/ 	.word	0x00000070


	//   ....[2]....
        /*0064*/ 	.word	0x00000130


	//   ....[3]....
        /*0068*/ 	.word	0x00000280


	//   ....[4]....
        /*006c*/ 	.word	0x00000f30


	//----- nvinfo : EIATTR_REG_RECONFIG
	.align		4
.L_31:
        /*0070*/ 	.byte	0x01, 0x54
	.zero		2


	//----- nvinfo : EIATTR_SYSCALL_OFFSETS
	.align		4
        /*0074*/ 	.byte	0x04, 0x46
        /*0076*/ 	.short	(.L_33 - .L_32)


	//   ....[0]....
.L_32:
        /*0078*/ 	.word	0x000010f0


	//----- nvinfo : EIATTR_MBARRIER_INSTR_OFFSETS
	.align		4
.L_33:
        /*007c*/ 	.byte	0x04, 0x39
        /*007e*/ 	.short	(.L_35 - .L_34)


	//   ....[0]....
.L_34:
        /*0080*/ 	.word	0x00000230
        /*0084*/ 	.word	0x000000ff
        /*0088*/ 	.word	0x00000000
        /*008c*/ 	.short	0x0100
        /*008e*/ 	.byte	0x08
	.zero		1


	//   ....[1]....
        /*0090*/ 	.word	0x00000240
        /*0094*/ 	.word	0x000000ff
        /*0098*/ 	.word	0x00000010
        /*009c*/ 	.short	0x0100
        /*009e*/ 	.byte	0x08
	.zero		1


	//   ....[2]....
        /*00a0*/ 	.word	0x00000250
        /*00a4*/ 	.word	0x000000ff
        /*00a8*/ 	.word	0x00000008
        /*00ac*/ 	.short	0x0100
        /*00ae*/ 	.byte	0x08
	.zero		1


	//   ....[3]....
        /*00b0*/ 	.word	0x00000260
        /*00b4*/ 	.word	0x000000ff
        /*00b8*/ 	.word	0x00000018
        /*00bc*/ 	.short	0x0100
        /*00be*/ 	.byte	0x08
	.zero		1


	//   ....[4]....
        /*00c0*/ 	.word	0x000004f0
        /*00c4*/ 	.word	0x000000ff
        /*00c8*/ 	.word	0x00000030
        /*00cc*/ 	.short	0x0100
        /*00ce*/ 	.byte	0x06
	.zero		1


	//   ....[5]....
        /*00d0*/ 	.word	0x00000550
        /*00d4*/ 	.word	0x000000ff
        /*00d8*/ 	.word	0x00000038
        /*00dc*/ 	.short	0x0100
        /*00de*/ 	.byte	0x06
	.zero		1


	//   ....[6]....
        /*00e0*/ 	.word	0x00001170
        /*00e4*/ 	.word	0x00000003
        /*00e8*/ 	.word	0x00000000
        /*00ec*/ 	.short	0x010a
        /*00ee*/ 	.byte	0x3f
	.zero		1


	//   ....[7]....
        /*00f0*/ 	.word	0x000011b0
        /*00f4*/ 	.word	0x00000003
        /*00f8*/ 	.word	0x00000000
        /*00fc*/ 	.short	0x010a
        /*00fe*/ 	.byte	0x3f
	.zero		1


	//   ....[8]....
        /*0100*/ 	.word	0x00001780
        /*0104*/ 	.word	0x000000ff
        /*0108*/ 	.word	0x00000000
        /*010c*/ 	.short	0x010a
        /*010e*/ 	.byte	0x09
	.zero		1


	//   ....[9]....
        /*0110*/ 	.word	0x000017c0
        /*0114*/ 	.word	0x000000ff
        /*0118*/ 	.word	0x00000000
        /*011c*/ 	.short	0x010a
        /*011e*/ 	.byte	0x09
	.zero		1


	//   ....[10]....
        /*0120*/ 	.word	0x00001c50
        /*0124*/ 	.word	0x000000ff
        /*0128*/ 	.word	0x00000000
        /*012c*/ 	.short	0x0101
        /*012e*/ 	.byte	0x08
	.zero		1


	//   ....[11]....
        /*0130*/ 	.word	0x00001e30
        /*0134*/ 	.word	0x000000ff
        /*0138*/ 	.word	0x00000000
        /*013c*/ 	.short	0x0101
        /*013e*/ 	.byte	0x04
	.zero		1


	//   ....[12]....
        /*0140*/ 	.word	0x0000acb0
        /*0144*/ 	.word	0x0000000c
        /*0148*/ 	.word	0x00000010
        /*014c*/ 	.short	0x010a
        /*014e*/ 	.byte	0x3f
	.zero		1


	//   ....[13]....
        /*0150*/ 	.word	0x0000b130
        /*0154*/ 	.word	0x00000005
        /*0158*/ 	.word	0x00000038
        /*015c*/ 	.short	0x0101
        /*015e*/ 	.byte	0x3f
	.zero		1


	//   ....[14]....
        /*0160*/ 	.word	0x0000b830
        /*0164*/ 	.word	0x00000007
        /*0168*/ 	.word	0x00000000
        /*016c*/ 	.short	0x010a
        /*016e*/ 	.byte	0x3f
	.zero		1


	//   ....[15]....
        /*0170*/ 	.word	0x0000b8b0
        /*0174*/ 	.word	0x00000005
        /*0178*/ 	.word	0x00000000
        /*017c*/ 	.short	0x010a
        /*017e*/ 	.byte	0x3f
	.zero		1


	//   ....[16]....
        /*0180*/ 	.word	0x0000b910
        /*0184*/ 	.word	0x00000003
        /*0188*/ 	.word	0x00000000
        /*018c*/ 	.short	0x010a
        /*018e*/ 	.byte	0x3f
	.zero		1


	//   ....[17]....
        /*0190*/ 	.word	0x0000b970
        /*0194*/ 	.word	0x00000004
        /*0198*/ 	.word	0x00000000
        /*019c*/ 	.short	0x010a
        /*019e*/ 	.byte	0x3f
	.zero		1


	//   ....[18]....
        /*01a0*/ 	.word	0x0000ba40
        /*01a4*/ 	.word	0x0000000c
        /*01a8*/ 	.word	0x00000010
        /*01ac*/ 	.short	0x010a
        /*01ae*/ 	.byte	0x3f
	.zero		1


	//   ....[19]....
        /*01b0*/ 	.word	0x0000bb10
        /*01b4*/ 	.word	0x00000007
        /*01b8*/ 	.word	0x00000000
        /*01bc*/ 	.short	0x010a
        /*01be*/ 	.byte	0x3f
	.zero		1


	//----- nvinfo : EIATTR_NUM_MBARRIERS
	.align		4
.L_35:
        /*01c0*/ 	.byte	0x03, 0x38
        /*01c2*/ 	.short	0x0006


	//----- nvinfo : EIATTR_EXIT_INSTR_OFFSETS
	.align		4
        /*01c4*/ 	.byte	0x04, 0x1c
        /*01c6*/ 	.short	(.L_37 - .L_36)


	//   ....[0]....
.L_36:
        /*01c8*/ 	.word	0x000005a0


	//   ....[1]....
        /*01cc*/ 	.word	0x00000e60


	//   ....[2]....
        /*01d0*/ 	.word	0x0000a320


	//   ....[3]....
        /*01d4*/ 	.word	0x0000a950


	//   ....[4]....
        /*01d8*/ 	.word	0x0000b900


	//----- nvinfo : EIATTR_MAX_THREADS
	.align		4
.L_37:
        /*01dc*/ 	.byte	0x04, 0x05
        /*01de*/ 	.short	(.L_39 - .L_38)
.L_38:
        /*01e0*/ 	.word	0x00000180
        /*01e4*/ 	.word	0x00000001
        /*01e8*/ 	.word	0x00000001


	//----- nvinfo : EIATTR_CRS_STACK_SIZE
	.align		4
.L_39:
        /*01ec*/ 	.byte	0x04, 0x1e
        /*01ee*/ 	.short	(.L_41 - .L_40)
.L_40:
        /*01f0*/ 	.word	0x00000000


	//----- nvinfo : EIATTR_CBANK_PARAM_SIZE
	.align		4
.L_41:
        /*01f4*/ 	.byte	0x03, 0x19
        /*01f6*/ 	.short	0x0470


	//----- nvinfo : EIATTR_PARAM_CBANK
	.align		4
        /*01f8*/ 	.byte	0x04, 0x0a
        /*01fa*/ 	.short	(.L_43 - .L_42)
	.align		4
.L_42:
        /*01fc*/ 	.word	index@(.nv.constant0._ZN7cutlass13device_kernelINS_4gemm6kernel13GemmUniversalIN4cute5tupleIJiiiiEEENS1_10collective13CollectiveMmaINS1_34MainloopSm90TmaGmmaWarpSpecializedILi2ENS5_IJNS4_1CILi1EEESB_SB_EEENS1_35KernelTmaWarpSpecializedCooperativeEEENS5_IJNSA_ILi128EEENSA_ILi256EEESF_EEENS_10bfloat16_tENS5_IJlSB_lEEESI_SJ_NS4_8TiledMMAINS4_8MMA_AtomIJNS4_4SM904GMMA28MMA_64x256x16_F32BF16BF16_SSILNSN_5MajorE0ELSP_0ELNSN_7ScaleInE1ELSQ_1EEEEEENS4_6LayoutINS5_IJNSA_ILi2EEESB_SB_EEENS5_IJSB_NSA_ILi0EEESW_EEEEENS5_IJNS4_10UnderscoreESZ_SZ_EEEEENS4_13SM90_TMA_LOADENS4_14ComposedLayoutINS4_7SwizzleILi3ELi4ELi3EEENS4_18smem_ptr_flag_bitsILi16EEENST_INS5_IJNSA_ILi8EEENSA_ILi64EEEEEENS5_IJS19_SB_EEEEEEEvNS4_8identityES12_S1D_vS1E_EENS_8epilogue10collective6detail29Sm90TmaWarpSpecializedAdapterINS1H_15DefaultEpilogueISI_SJ_SJ_NS1G_6thread17LinearCombinationISI_Li1EffLNS1L_9ScaleType4KindE0ELNS_15FloatRoundStyleE2ESI_EENS1_15EpilogueDefaultEEEEEvvEEEEvNT_6ParamsE)
        /*0200*/ 	.short	0x0210
        /*0202*/ 	.short	0x0470


	//----- nvinfo : EIATTR_SW_WAR
	.align		4
.L_43:
        /*0204*/ 	.byte	0x04, 0x36
        /*0206*/ 	.short	(.L_45 - .L_44)
.L_44:
        /*0208*/ 	.word	0x00000008
.L_45:


//--------------------- .nv.callgraph             --------------------------
	.section	.nv.callgraph,"",@"SHT_CUDA_CALLGRAPH"
	.align	4
	.sectionentsize	8
	.align		4
        /*0000*/ 	.word	0x00000000
	.align		4
        /*0004*/ 	.word	0xffffffff
	.align		4
        /*0008*/ 	.word	index@(_ZN7cutlass13device_kernelINS_4gemm6kernel13GemmUniversalIN4cute5tupleIJiiiiEEENS1_10collective13CollectiveMmaINS1_34MainloopSm90TmaGmmaWarpSpecializedILi2ENS5_IJNS4_1CILi1EEESB_SB_EEENS1_35KernelTmaWarpSpecializedCooperativeEEENS5_IJNSA_ILi128EEENSA_ILi256EEESF_EEENS_10bfloat16_tENS5_IJlSB_lEEESI_SJ_NS4_8TiledMMAINS4_8MMA_AtomIJNS4_4SM904GMMA28MMA_64x256x16_F32BF16BF16_SSILNSN_5MajorE0ELSP_0ELNSN_7ScaleInE1ELSQ_1EEEEEENS4_6LayoutINS5_IJNSA_ILi2EEESB_SB_EEENS5_IJSB_NSA_ILi0EEESW_EEEEENS5_IJNS4_10UnderscoreESZ_SZ_EEEEENS4_13SM90_TMA_LOADENS4_14ComposedLayoutINS4_7SwizzleILi3ELi4ELi3EEENS4_18smem_ptr_flag_bitsILi16EEENST_INS5_IJNSA_ILi8EEENSA_ILi64EEEEEENS5_IJS19_SB_EEEEEEEvNS4_8identityES12_S1D_vS1E_EENS_8epilogue10collective6detail29Sm90TmaWarpSpecializedAdapterINS1H_15DefaultEpilogueISI_SJ_SJ_NS1G_6thread17LinearCombinationISI_Li1EffLNS1L_9ScaleType4KindE0ELNS_15FloatRoundStyleE2ESI_EENS1_15EpilogueDefaultEEEEEvvEEEEvNT_6ParamsE)
	.align		4
        /*000c*/ 	.word	index@(__assertfail)
	.align		4
        /*0010*/ 	.word	0x00000000
	.align		4
        /*0014*/ 	.word	0xfffffffe
	.align		4
        /*0018*/ 	.word	0x00000000
	.align		4
        /*001c*/ 	.word	0xfffffffd
	.align		4
        /*0020*/ 	.word	0x00000000
	.align		4
        /*0024*/ 	.word	0xfffffffc


//--------------------- .nv.constant4             --------------------------
	.section	.nv.constant4,"a",@progbits
	.align	8
	.align		8
.nv.constant4:
        /*0000*/ 	.dword	__assertfail
	.align		8
        /*0008*/ 	.dword	__unnamed_1
	.align		8
        /*0010*/ 	.dword	_ZN40_INTERNAL_bb5f3be7_4_k_cu_56bbc40f_255324cuda3std3__45__cpo5beginE
	.align		8
        /*0018*/ 	.dword	_ZN40_INTERNAL_bb5f3be7_4_k_cu_56bbc40f_255324cuda3std3__45__cpo3endE
	.align		8
        /*0020*/ 	.dword	_ZN40_INTERNAL_bb5f3be7_4_k_cu_56bbc40f_255324cuda3std3__45__cpo6cbeginE
	.align		8
        /*0028*/ 	.dword	_ZN40_INTERNAL_bb5f3be7_4_k_cu_56bbc40f_255324cuda3std3__45__cpo4cendE
	.align		8
        /*0030*/ 	.dword	_ZN40_INTERNAL_bb5f3be7_4_k_cu_56bbc40f_255324cuda3std3__442_GLOBAL__N__bb5f3be7_4_k_cu_56bbc40f_255326ignoreE
	.align		8
        /*0038*/ 	.dword	_ZN40_INTERNAL_bb5f3be7_4_k_cu_56bbc40f_255324cuda3std3__419piecewise_constructE
	.align		8
        /*0040*/ 	.dword	_ZN40_INTERNAL_bb5f3be7_4_k_cu_56bbc40f_255324cuda3std3__48in_placeE
	.align		8
        /*0048*/ 	.dword	_ZN40_INTERNAL_bb5f3be7_4_k_cu_56bbc40f_255324cuda3std6ranges3__45__cpo4swapE
	.align		8
        /*0050*/ 	.dword	_ZN40_INTERNAL_bb5f3be7_4_k_cu_56bbc40f_255324cuda3std6ranges3__45__cpo9iter_moveE
	.align		8
        /*0058*/ 	.dword	_ZN40_INTERNAL_bb5f3be7_4_k_cu_56bbc40f_255324cute7productE
	.align		8
        /*0060*/ 	.dword	_ZN40_INTERNAL_bb5f3be7_4_k_cu_56bbc40f_255324cute1_E
	.align		8
        /*0068*/ 	.dword	$str$22
	.align		8
        /*0070*/ 	.dword	$str$23


//--------------------- .text._ZN7cutlass13device_kernelINS_4gemm6kernel13GemmUniversalIN4cute5tupleIJiiiiEEENS1_10collective13CollectiveMmaINS1_34MainloopSm90TmaGmmaWarpSpecializedILi2ENS5_IJNS4_1CILi1EEESB_SB_EEENS1_35KernelTmaWarpSpecializedCooperativeEEENS5_IJNSA_ILi128EEENSA_ILi256EEESF_EEENS_10bfloat16_tENS5_IJlSB_lEEESI_SJ_NS4_8TiledMMAINS4_8MMA_AtomIJNS4_4SM904GMMA28MMA_64x256x16_F32BF16BF16_SSILNSN_5MajorE0ELSP_0ELNSN_7ScaleInE1ELSQ_1EEEEEENS4_6LayoutINS5_IJNSA_ILi2EEESB_SB_EEENS5_IJSB_NSA_ILi0EEESW_EEEEENS5_IJNS4_10UnderscoreESZ_SZ_EEEEENS4_13SM90_TMA_LOADENS4_14ComposedLayoutINS4_7SwizzleILi3ELi4ELi3EEENS4_18smem_ptr_flag_bitsILi16EEENST_INS5_IJNSA_ILi8EEENSA_ILi64EEEEEENS5_IJS19_SB_EEEEEEEvNS4_8identityES12_S1D_vS1E_EENS_8epilogue10collective6detail29Sm90TmaWarpSpecializedAdapterINS1H_15DefaultEpilogueISI_SJ_SJ_NS1G_6thread17LinearCombinationISI_Li1EffLNS1L_9ScaleType4KindE0ELNS_15FloatRoundStyleE2ESI_EENS1_15EpilogueDefaultEEEEEvvEEEEvNT_6ParamsE --------------------------
	.section	.text._ZN7cutlass13device_kernelINS_4gemm6kernel13GemmUniversalIN4cute5tupleIJiiiiEEENS1_10collective13CollectiveMmaINS1_34MainloopSm90TmaGmmaWarpSpecializedILi2ENS5_IJNS4_1CILi1EEESB_SB_EEENS1_35KernelTmaWarpSpecializedCooperativeEEENS5_IJNSA_ILi128EEENSA_ILi256EEESF_EEENS_10bfloat16_tENS5_IJlSB_lEEESI_SJ_NS4_8TiledMMAINS4_8MMA_AtomIJNS4_4SM904GMMA28MMA_64x256x16_F32BF16BF16_SSILNSN_5MajorE0ELSP_0ELNSN_7ScaleInE1ELSQ_1EEEEEENS4_6LayoutINS5_IJNSA_ILi2EEESB_SB_EEENS5_IJSB_NSA_ILi0EEESW_EEEEENS5_IJNS4_10UnderscoreESZ_SZ_EEEEENS4_13SM90_TMA_LOADENS4_14ComposedLayoutINS4_7SwizzleILi3ELi4ELi3EEENS4_18smem_ptr_flag_bitsILi16EEENST_INS5_IJNSA_ILi8EEENSA_ILi64EEEEEENS5_IJS19_SB_EEEEEEEvNS4_8identityES12_S1D_vS1E_EENS_8epilogue10collective6detail29Sm90TmaWarpSpecializedAdapterINS1H_15DefaultEpilogueISI_SJ_SJ_NS1G_6thread17LinearCombinationISI_Li1EffLNS1L_9ScaleType4KindE0ELNS_15FloatRoundStyleE2ESI_EENS1_15EpilogueDefaultEEEEEvvEEEEvNT_6ParamsE,"ax",@progbits
	.align	128
.text._ZN7cutlass13device_kernelINS_4gemm6kernel13GemmUniversalIN4cute5tupleIJiiiiEEENS1_10collective13CollectiveMmaINS1_34MainloopSm90TmaGmmaWarpSpecializedILi2ENS5_IJNS4_1CILi1EEESB_SB_EEENS1_35KernelTmaWarpSpecializedCooperativeEEENS5_IJNSA_ILi128EEENSA_ILi256EEESF_EEENS_10bfloat16_tENS5_IJlSB_lEEESI_SJ_NS4_8TiledMMAINS4_8MMA_AtomIJNS4_4SM904GMMA28MMA_64x256x16_F32BF16BF16_SSILNSN_5MajorE0ELSP_0ELNSN_7ScaleInE1ELSQ_1EEEEEENS4_6LayoutINS5_IJNSA_ILi2EEESB_SB_EEENS5_IJSB_NSA_ILi0EEESW_EEEEENS5_IJNS4_10UnderscoreESZ_SZ_EEEEENS4_13SM90_TMA_LOADENS4_14ComposedLayoutINS4_7SwizzleILi3ELi4ELi3EEENS4_18smem_ptr_flag_bitsILi16EEENST_INS5_IJNSA_ILi8EEENSA_ILi64EEEEEENS5_IJS19_SB_EEEEEEEvNS4_8identityES12_S1D_vS1E_EENS_8epilogue10collective6detail29Sm90TmaWarpSpecializedAdapterINS1H_15DefaultEpilogueISI_SJ_SJ_NS1G_6thread17LinearCombinationISI_Li1EffLNS1L_9ScaleType4KindE0ELNS_15FloatRoundStyleE2ESI_EENS1_15EpilogueDefaultEEEEEvvEEEEvNT_6ParamsE:
        .type           _ZN7cutlass13device_kernelINS_4gemm6kernel13GemmUniversalIN4cute5tupleIJiiiiEEENS1_10collective13CollectiveMmaINS1_34MainloopSm90TmaGmmaWarpSpecializedILi2ENS5_IJNS4_1CILi1EEESB_SB_EEENS1_35KernelTmaWarpSpecializedCooperativeEEENS5_IJNSA_ILi128EEENSA_ILi256EEESF_EEENS_10bfloat16_tENS5_IJlSB_lEEESI_SJ_NS4_8TiledMMAINS4_8MMA_AtomIJNS4_4SM904GMMA28MMA_64x256x16_F32BF16BF16_SSILNSN_5MajorE0ELSP_0ELNSN_7ScaleInE1ELSQ_1EEEEEENS4_6LayoutINS5_IJNSA_ILi2EEESB_SB_EEENS5_IJSB_NSA_ILi0EEESW_EEEEENS5_IJNS4_10UnderscoreESZ_SZ_EEEEENS4_13SM90_TMA_LOADENS4_14ComposedLayoutINS4_7SwizzleILi3ELi4ELi3EEENS4_18smem_ptr_flag_bitsILi16EEENST_INS5_IJNSA_ILi8EEENSA_ILi64EEEEEENS5_IJS19_SB_EEEEEEEvNS4_8identityES12_S1D_vS1E_EENS_8epilogue10collective6detail29Sm90TmaWarpSpecializedAdapterINS1H_15DefaultEpilogueISI_SJ_SJ_NS1G_6thread17LinearCombinationISI_Li1EffLNS1L_9ScaleType4KindE0ELNS_15FloatRoundStyleE2ESI_EENS1_15EpilogueDefaultEEEEEvvEEEEvNT_6ParamsE,@function
        .size           _ZN7cutlass13device_kernelINS_4gemm6kernel13GemmUniversalIN4cute5tupleIJiiiiEEENS1_10collective13CollectiveMmaINS1_34MainloopSm90TmaGmmaWarpSpecializedILi2ENS5_IJNS4_1CILi1EEESB_SB_EEENS1_35KernelTmaWarpSpecializedCooperativeEEENS5_IJNSA_ILi128EEENSA_ILi256EEESF_EEENS_10bfloat16_tENS5_IJlSB_lEEESI_SJ_NS4_8TiledMMAINS4_8MMA_AtomIJNS4_4SM904GMMA28MMA_64x256x16_F32BF16BF16_SSILNSN_5MajorE0ELSP_0ELNSN_7ScaleInE1ELSQ_1EEEEEENS4_6LayoutINS5_IJNSA_ILi2EEESB_SB_EEENS5_IJSB_NSA_ILi0EEESW_EEEEENS5_IJNS4_10UnderscoreESZ_SZ_EEEEENS4_13SM90_TMA_LOADENS4_14ComposedLayoutINS4_7SwizzleILi3ELi4ELi3EEENS4_18smem_ptr_flag_bitsILi16EEENST_INS5_IJNSA_ILi8EEENSA_ILi64EEEEEENS5_IJS19_SB_EEEEEEEvNS4_8identityES12_S1D_vS1E_EENS_8epilogue10collective6detail29Sm90TmaWarpSpecializedAdapterINS1H_15DefaultEpilogueISI_SJ_SJ_NS1G_6thread17LinearCombinationISI_Li1EffLNS1L_9ScaleType4KindE0ELNS_15FloatRoundStyleE2ESI_EENS1_15EpilogueDefaultEEEEEvvEEEEvNT_6ParamsE,(.L_x_318 - _ZN7cutlass13device_kernelINS_4gemm6kernel13GemmUniversalIN4cute5tupleIJiiiiEEENS1_10collective13CollectiveMmaINS1_34MainloopSm90TmaGmmaWarpSpecializedILi2ENS5_IJNS4_1CILi1EEESB_SB_EEENS1_35KernelTmaWarpSpecializedCooperativeEEENS5_IJNSA_ILi128EEENSA_ILi256EEESF_EEENS_10bfloat16_tENS5_IJlSB_lEEESI_SJ_NS4_8TiledMMAINS4_8MMA_AtomIJNS4_4SM904GMMA28MMA_64x256x16_F32BF16BF16_SSILNSN_5MajorE0ELSP_0ELNSN_7ScaleInE1ELSQ_1EEEEEENS4_6LayoutINS5_IJNSA_ILi2EEESB_SB_EEENS5_IJSB_NSA_ILi0EEESW_EEEEENS5_IJNS4_10UnderscoreESZ_SZ_EEEEENS4_13SM90_TMA_LOADENS4_14ComposedLayoutINS4_7SwizzleILi3ELi4ELi3EEENS4_18smem_ptr_flag_bitsILi16EEENST_INS5_IJNSA_ILi8EEENSA_ILi64EEEEEENS5_IJS19_SB_EEEEEEEvNS4_8identityES12_S1D_vS1E_EENS_8epilogue10collective6detail29Sm90TmaWarpSpecializedAdapterINS1H_15DefaultEpilogueISI_SJ_SJ_NS1G_6thread17LinearCombinationISI_Li1EffLNS1L_9ScaleType4KindE0ELNS_15FloatRoundStyleE2ESI_EENS1_15EpilogueDefaultEEEEEvvEEEEvNT_6ParamsE)
        .other          _ZN7cutlass13device_kernelINS_4gemm6kernel13GemmUniversalIN4cute5tupleIJiiiiEEENS1_10collective13CollectiveMmaINS1_34MainloopSm90TmaGmmaWarpSpecializedILi2ENS5_IJNS4_1CILi1EEESB_SB_EEENS1_35KernelTmaWarpSpecializedCooperativeEEENS5_IJNSA_ILi128EEENSA_ILi256EEESF_EEENS_10bfloat16_tENS5_IJlSB_lEEESI_SJ_NS4_8TiledMMAINS4_8MMA_AtomIJNS4_4SM904GMMA28MMA_64x256x16_F32BF16BF16_SSILNSN_5MajorE0ELSP_0ELNSN_7ScaleInE1ELSQ_1EEEEEENS4_6LayoutINS5_IJNSA_ILi2EEESB_SB_EEENS5_IJSB_NSA_ILi0EEESW_EEEEENS5_IJNS4_10UnderscoreESZ_SZ_EEEEENS4_13SM90_TMA_LOADENS4_14ComposedLayoutINS4_7SwizzleILi3ELi4ELi3EEENS4_18smem_ptr_flag_bitsILi16EEENST_INS5_IJNSA_ILi8EEENSA_ILi64EEEEEENS5_IJS19_SB_EEEEEEEvNS4_8identityES12_S1D_vS1E_EENS_8epilogue10collective6detail29Sm90TmaWarpSpecializedAdapterINS1H_15DefaultEpilogueISI_SJ_SJ_NS1G_6thread17LinearCombinationISI_Li1EffLNS1L_9ScaleType4KindE0ELNS_15FloatRoundStyleE2ESI_EENS1_15EpilogueDefaultEEEEEvvEEEEvNT_6ParamsE,@"STO_CUDA_ENTRY STV_DEFAULT"
_ZN7cutlass13device_kernelINS_4gemm6kernel13GemmUniversalIN4cute5tupleIJiiiiEEENS1_10collective13CollectiveMmaINS1_34MainloopSm90TmaGmmaWarpSpecializedILi2ENS5_IJNS4_1CILi1EEESB_SB_EEENS1_35KernelTmaWarpSpecializedCooperativeEEENS5_IJNSA_ILi128EEENSA_ILi256EEESF_EEENS_10bfloat16_tENS5_IJlSB_lEEESI_SJ_NS4_8TiledMMAINS4_8MMA_AtomIJNS4_4SM904GMMA28MMA_64x256x16_F32BF16BF16_SSILNSN_5MajorE0ELSP_0ELNSN_7ScaleInE1ELSQ_1EEEEEENS4_6LayoutINS5_IJNSA_ILi2EEESB_SB_EEENS5_IJSB_NSA_ILi0EEESW_EEEEENS5_IJNS4_10UnderscoreESZ_SZ_EEEEENS4_13SM90_TMA_LOADENS4_14ComposedLayoutINS4_7SwizzleILi3ELi4ELi3EEENS4_18smem_ptr_flag_bitsILi16EEENST_INS5_IJNSA_ILi8EEENSA_ILi64EEEEEENS5_IJS19_SB_EEEEEEEvNS4_8identityES12_S1D_vS1E_EENS_8epilogue10collective6detail29Sm90TmaWarpSpecializedAdapterINS1H_15DefaultEpilogueISI_SJ_SJ_NS1G_6thread17LinearCombinationISI_Li1EffLNS1L_9ScaleType4KindE0ELNS_15FloatRoundStyleE2ESI_EENS1_15EpilogueDefaultEEEEEvvEEEEvNT_6ParamsE:
[----:B------:R-:W0:Y:S01]  /*0000*/  LDC R1, c[0x0][0x28] ;  /* 0x00000a00ff017b82 */ /* 0x000e220000000800 */
[----:B------:R-:W1:Y:S01]  /*0010*/  S2R R18, SR_TID.X ;  /* 0x0000000000127919 */ /* 0x000e620000002100 */
[----:B------:R-:W-:Y:S01]  /*0020*/  ELECT P0, URZ, PT ;  /* 0x00000000003f782f */ /* 0x000fe20003800000 */
[----:B------:R-:W-:Y:S01]  /*0030*/  BSSY B0, `(.L_x_0) ;  /* 0x000000f000007945 */ /* 0x000fe20003800000 */
[--C-:B-1----:R-:W-:Y:S02]  /*0040*/  SHF.R.U32.HI R0, RZ, 0x5, R18.reuse ;  /* 0x00000005ff007819 */ /* 0x102fe40000011612 */
[----:B------:R-:W-:-:S03]  /*0050*/  SHF.R.U32.HI R22, RZ, 0x7, R18 ;  /* 0x00000007ff167819 */ /* 0x000fc60000011612 */
[----:B------:R-:W1:Y:S04]  /*0060*/  SHFL.IDX PT, R5, R0, RZ, 0x1f ;  /* 0x00001fff00057589 */ /* 0x000e6800000e0000 */
[----:B------:R2:W3:Y:S01]  /*0070*/  SHFL.IDX PT, R8, R22, RZ, 0x1f ;  /* 0x00001fff16087589 */ /* 0x0004e200000e0000 */
[----:B-1----:R-:W-:-:S13]  /*0080*/  ISETP.NE.OR P0, PT, R5, RZ, !P0 ;  /* 0x000000ff0500720c */ /* 0x002fda0004705670 */
[----:B0-23--:R-:W-:Y:S05]  /*0090*/  @P0 BRA `(.L_x_1) ;  /* 0x0000000000200947 */ /* 0x00dfea0003800000 */
[----:B------:R-:W-:Y:S02]  /*00a0*/  ULDC.64 UR4, c[0x0][0x198] ;  /* 0x0000660000047ab9 */ /* 0x000fe40000000a00 */
[----:B------:R-:W-:Y:S02]  /*00b0*/  UIADD3 UR6, UP0, UR4, 0xf0, URZ ;  /* 0x000000f004067890 */ /* 0x000fe4000ff1e03f */
[----:B------:R-:W-:Y:S02]  /*00c0*/  UIADD3 UR4, UP1, UR4, 0x1f0, URZ ;  /* 0x000001f004047890 */ /* 0x000fe4000ff3e03f */
[----:B------:R-:W-:Y:S02]  /*00d0*/  UIADD3.X UR7, URZ, UR5, URZ, UP0, !UPT ;  /* 0x000000053f077290 */ /* 0x000fe400087fe43f */
[----:B------:R-:W-:-:S07]  /*00e0*/  UIADD3.X UR5, URZ, UR5, URZ, UP1, !UPT ;  /* 0x000000053f057290 */ /* 0x000fce0008ffe43f */
[----:B------:R0:W-:Y:S02]  /*00f0*/  UTMACCTL.PF [UR6] ;  /* 0x00000000060079b9 */ /* 0x0001e40008040000 */
[----:B------:R0:W-:Y:S02]  /*0100*/  UTMACCTL.PF [UR4] ;  /* 0x00000000040079b9 */ /* 0x0001e40008040000 */
[----:B0-----:R-:W-:Y:S01]  /*0110*/  NOP ;  /* 0x0000000000007918 */ /* 0x001fe20000000000 */
.L_x_1:
[----:B------:R-:W-:Y:S05]  /*0120*/  BSYNC B0 ;  /* 0x0000000000007941 */ /* 0x000fea0003800000 */
.L_x_0:
[----:B------:R-:W0:Y:S02]  /*0130*/  SHFL.IDX PT, R2, R0, RZ, 0x1f ;  /* 0x00001fff00027589 */ /* 0x000e2400000e0000 */
[----:B0-----:R-:W-:-:S13]  /*0140*/  ISETP.NE.AND P0, PT, R2, RZ, PT ;  /* 0x000000ff0200720c */ /* 0x001fda0003f05270 */
[----:B------:R-:W-:Y:S05]  /*0150*/  @P0 BRA `(.L_x_2) ;  /* 0x0000000000480947 */ /* 0x000fea0003800000 */
[----:B------:R-:W0:Y:S01]  /*0160*/  S2UR UR8, SR_CgaCtaId ;  /* 0x00000000000879c3 */ /* 0x000e220000008800 */
[----:B------:R-:W-:Y:S01]  /*0170*/  UMOV UR4, 0x400 ;  /* 0x0000040000047882 */ /* 0x000fe20000000000 */
[----:B------:R-:W-:Y:S01]  /*0180*/  UMOV UR5, 0x1 ;  /* 0x0000000100057882 */ /* 0x000fe20000000000 */
[----:B------:R-:W-:Y:S01]  /*0190*/  UMOV UR6, 0x100 ;  /* 0x0000010000067882 */ /* 0x000fe20000000000 */
[----:B------:R-:W-:Y:S01]  /*01a0*/  ELECT P0, URZ, PT ;  /* 0x00000000003f782f */ /* 0x000fe20003800000 */
[----:B------:R-:W-:-:S04]  /*01b0*/  UIADD3 UR6, -UR6, 0x100000, URZ ;  /* 0x0010000006067890 */ /* 0x000fc8000fffe13f */
[----:B------:R-:W-:Y:S02]  /*01c0*/  USHF.L.U32 UR7, UR6, 0xb, URZ ;  /* 0x0000000b06077899 */ /* 0x000fe4000800063f */
[----:B------:R-:W-:Y:S02]  /*01d0*/  USHF.L.U32 UR6, UR6, 0x1, URZ ;  /* 0x0000000106067899 */ /* 0x000fe4000800063f */
[----:B0-----:R-:W-:Y:S02]  /*01e0*/  ULEA UR8, UR8, UR4, 0x18 ;  /* 0x0000000408087291 */ /* 0x001fe4000f8ec03f */
[----:B------:R-:W-:-:S04]  /*01f0*/  UIADD3 UR4, -UR5, 0x100000, URZ ;  /* 0x0010000005047890 */ /* 0x000fc8000fffe13f */
[----:B------:R-:W-:Y:S02]  /*0200*/  USHF.L.U32 UR5, UR4, 0xb, URZ ;  /* 0x0000000b04057899 */ /* 0x000fe4000800063f */
[----:B------:R-:W-:Y:S01]  /*0210*/  USHF.L.U32 UR4, UR4, 0x1, URZ ;  /* 0x0000000104047899 */ /* 0x000fe2000800063f */
[----:B------:R-:W0:Y:S11]  /*0220*/  FENCE.VIEW.ASYNC.S ;  /* 0x00000000000073c6 */ /* 0x000e360000000000 */
[----:B0-----:R0:W1:Y:S01]  /*0230*/  SYNCS.EXCH.64 URZ, [UR8], UR4 ;  /* 0x00000004083f75b2 */ /* 0x0010620008000100 */
[----:B------:R0:W2:Y:S01]  /*0240*/  SYNCS.EXCH.64 URZ, [UR8+0x10], UR6 ;  /* 0x00001006083f75b2 */ /* 0x0000a20008000100 */
[----:B------:R0:W3:Y:S01]  /*0250*/  SYNCS.EXCH.64 URZ, [UR8+0x8], UR4 ;  /* 0x00000804083f75b2 */ /* 0x0000e20008000100 */
[----:B------:R0:W4:Y:S01]  /*0260*/  SYNCS.EXCH.64 URZ, [UR8+0x18], UR6 ;  /* 0x00001806083f75b2 */ /* 0x0001220008000100 */
[----:B------:R-:W-:Y:S01]  /*0270*/  NOP ;  /* 0x0000000000007918 */ /* 0x000fe20000000000 */
.L_x_2:
[----:B------:R-:W5:Y:S01]  /*0280*/  SHFL.IDX PT, R0, R0, RZ, 0x1f ;  /* 0x00001fff00007589 */ /* 0x000f6200000e0000 */
[----:B------:R-:W-:Y:S01]  /*0290*/  ELECT P0, URZ, PT ;  /* 0x00000000003f782f */ /* 0x000fe20003800000 */
[----:B------:R-:W1:Y:S01]  /*02a0*/  LDC R2, c[0x0][0x65c] ;  /* 0x00019700ff027b82 */ /* 0x000e620000000800 */
[----:B------:R-:W-:Y:S01]  /*02b0*/  SHF.R.S32.HI R6, RZ, 0x1f, R5 ;  /* 0x0000001fff067819 */ /* 0x000fe20000011405 */
[----:B------:R-:W2:Y:S01]  /*02c0*/  S2R R3, SR_CTAID.Y ;  /* 0x0000000000037919 */ /* 0x000ea20000002600 */
[----:B0-----:R-:W-:Y:S01]  /*02d0*/  UMOV UR4, 0x20 ;  /* 0x0000002000047882 */ /* 0x001fe20000000000 */
[----:B------:R-:W-:Y:S01]  /*02e0*/  ISETP.NE.AND P2, PT, R8, RZ, PT ;  /* 0x000000ff0800720c */ /* 0x000fe20003f45270 */
[----:B------:R-:W-:Y:S01]  /*02f0*/  NOP ;  /* 0x0000000000007918 */ /* 0x000fe20000000000 */
[----:B------:R-:W0:Y:S01]  /*0300*/  S2R R4, SR_CTAID.X ;  /* 0x0000000000047919 */ /* 0x000e220000002500 */
[----:B------:R-:W-:Y:S01]  /*0310*/  LEA.HI R6, R6, R5, RZ, 0x2 ;  /* 0x0000000506067211 */ /* 0x000fe200078f10ff */
[----:B------:R-:W-:Y:S01]  /*0320*/  NOP ;  /* 0x0000000000007918 */ /* 0x000fe20000000000 */
[----:B-----5:R-:W-:-:S02]  /*0330*/  ISETP.NE.OR P0, PT, R0, RZ, !P0 ;  /* 0x000000ff0000720c */ /* 0x020fc40004705670 */
[----:B-1----:R-:W-:-:S04]  /*0340*/  ISETP.NE.AND P3, PT, R2, 0x1, PT ;  /* 0x000000010200780c */ /* 0x002fc80003f65270 */
[----:B------:R-:W-:Y:S02]  /*0350*/  P2R R0, PR, RZ, 0x8 ;  /* 0x00000008ff007803 */ /* 0x000fe40000000000 */
[----:B------:R-:W-:-:S05]  /*0360*/  LOP3.LUT R0, R6, 0xfffffffc, RZ, 0xc0, !PT ;  /* 0xfffffffc06007812 */ /* 0x000fca00078ec0ff */
[----:B------:R-:W-:Y:S01]  /*0370*/  VOTEU.ALL UP0, P0 ;  /* 0x00000000003f7886 */ /* 0x000fe20000000000 */
[----:B------:R-:W-:Y:S01]  /*0380*/  IMAD.IADD R0, R5, 0x1, -R0 ;  /* 0x0000000105007824 */ /* 0x000fe200078e0a00 */
[----:B------:R-:W0:Y:S01]  /*0390*/  @P3 LDC R17, c[0x0][0x10] ;  /* 0x00000400ff113b82 */ /* 0x000e220000000800 */
[----:B------:R-:W-:Y:S01]  /*03a0*/  VOTEU.ALL UP1, P0 ;  /* 0x00000000003f7886 */ /* 0x000fe20000020000 */
[----:B--2---:R-:W-:Y:S01]  /*03b0*/  @P3 IMAD.MOV.U32 R6, RZ, RZ, R3 ;  /* 0x000000ffff063224 */ /* 0x004fe200078e0003 */
[----:B------:R-:W-:Y:S01]  /*03c0*/  @!UP0 UMOV UR6, 0x400 ;  /* 0x0000040000068882 */ /* 0x000fe20000000000 */
[----:B------:R-:W-:-:S04]  /*03d0*/  @!UP0 UIADD3 UR4, -UR4, 0x100000, URZ ;  /* 0x0010000004048890 */ /* 0x000fc8000fffe13f */
[----:B------:R-:W-:Y:S02]  /*03e0*/  @!UP0 USHF.L.U32 UR5, UR4, 0xb, URZ ;  /* 0x0000000b04058899 */ /* 0x000fe4000800063f */
[----:B------:R-:W-:Y:S01]  /*03f0*/  @!UP0 USHF.L.U32 UR4, UR4, 0x1, URZ ;  /* 0x0000000104048899 */ /* 0x000fe2000800063f */
[----:B------:R-:W-:Y:S02]  /*0400*/  @P3 IMAD.MOV.U32 R7, RZ, RZ, RZ ;  /* 0x000000ffff073224 */ /* 0x000fe400078e00ff */
[----:B------:R-:W-:Y:S01]  /*0410*/  IMAD.MOV.U32 R5, RZ, RZ, RZ ;  /* 0x000000ffff057224 */ /* 0x000fe200078e00ff */
[----:B------:R-:W1:Y:S01]  /*0420*/  @!UP0 S2UR UR7, SR_CgaCtaId ;  /* 0x00000000000789c3 */ /* 0x000e620000008800 */
[----:B------:R-:W-:-:S07]  /*0430*/  @P3 IMAD.MOV.U32 R11, RZ, RZ, RZ ;  /* 0x000000ffff0b3224 */ /* 0x000fce00078e00ff */
[----:B------:R-:W2:Y:S01]  /*0440*/  @!P3 LDC R9, c[0x0][0xc] ;  /* 0x00000300ff09bb82 */ /* 0x000ea20000000800 */
[----:B0-----:R-:W-:-:S04]  /*0450*/  @P3 IMAD.WIDE.U32 R16, R4, R17, R6 ;  /* 0x0000001104103225 */ /* 0x001fc800078e0006 */
[----:B------:R-:W-:Y:S01]  /*0460*/  @P3 IMAD.IADD R17, R17, 0x1, R11 ;  /* 0x0000000111113824 */ /* 0x000fe200078e020b */
[----:B-1----:R-:W-:Y:S01]  /*0470*/  @!UP0 ULEA UR6, UR7, UR6, 0x18 ;  /* 0x0000000607068291 */ /* 0x002fe2000f8ec03f */
[----:B------:R-:W-:Y:S01]  /*0480*/  VOTEU.ALL UP0, P0 ;  /* 0x00000000003f7886 */ /* 0x000fe20000000000 */
[----:B------:R-:W-:-:S04]  /*0490*/  ISETP.NE.AND P0, PT, R0, 0x3, PT ;  /* 0x000000030000780c */ /* 0x000fc80003f05270 */
[----:B------:R-:W-:Y:S01]  /*04a0*/  ISETP.EQ.OR P0, PT, R0, RZ, !P0 ;  /* 0x000000ff0000720c */ /* 0x000fe20004702670 */
[----:B--2---:R-:W-:-:S03]  /*04b0*/  @!P3 IMAD.WIDE.U32 R6, R9, R3, R4 ;  /* 0x000000030906b225 */ /* 0x004fc600078e0004 */
[C---:B------:R-:W-:Y:S01]  /*04c0*/  ISETP.EQ.AND P0, PT, R8.reuse, RZ, P0 ;  /* 0x000000ff0800720c */ /* 0x040fe20000702270 */
[----:B------:R-:W-:Y:S01]  /*04d0*/  VIADD R8, R8, 0xffffffff ;  /* 0xffffffff08087836 */ /* 0x000fe20000000000 */
[----:B------:R-:W0:Y:S02]  /*04e0*/  FENCE.VIEW.ASYNC.S ;  /* 0x00000000000073c6 */ /* 0x000e240000000000 */
[----:B0-----:R0:W3:Y:S01]  /*04f0*/  @!UP0 SYNCS.EXCH.64 URZ, [UR6+0x30], UR4 ;  /* 0x00003004063f85b2 */ /* 0x0010e20008000100 */
[----:B------:R-:W-:Y:S01]  /*0500*/  @!P3 IMAD.MOV.U32 R16, RZ, RZ, R6 ;  /* 0x000000ffff10b224 */ /* 0x000fe200078e0006 */
[----:B------:R-:W-:Y:S01]  /*0510*/  SEL R19, RZ, 0x1, !P0 ;  /* 0x00000001ff137807 */ /* 0x000fe20004000000 */
[----:B------:R-:W-:Y:S01]  /*0520*/  @!P3 IMAD.MOV.U32 R17, RZ, RZ, R7 ;  /* 0x000000ffff11b224 */ /* 0x000fe200078e0007 */
[----:B------:R-:W-:-:S04]  /*0530*/  ISETP.GE.U32.AND P1, PT, R8, 0x2, PT ;  /* 0x000000020800780c */ /* 0x000fc80003f26070 */
[----:B------:R-:W-:Y:S01]  /*0540*/  SEL R19, R19, 0x2, P1 ;  /* 0x0000000213137807 */ /* 0x000fe20000800000 */
[----:B------:R0:W3:Y:S01]  /*0550*/  @!UP1 SYNCS.EXCH.64 URZ, [UR6+0x38], UR4 ;  /* 0x00003804063f95b2 */ /* 0x0000e20008000100 */
[----:B------:R-:W-:Y:S01]  /*0560*/  NOP ;  /* 0x0000000000007918 */ /* 0x000fe20000000000 */
[----:B---34-:R-:W-:Y:S06]  /*0570*/  BAR.SYNC.DEFER_BLOCKING 0x0 ;  /* 0x0000000000007b1d */ /* 0x018fec0000010000 */
[----:B------:R-:W-:Y:S05]  /*0580*/  @!P2 BRA `(.L_x_3) ;  /* 0x0000009c0068a947 */ /* 0x000fea0003800000 */
[----:B------:R-:W-:-:S13]  /*0590*/  ISETP.GT.U32.AND P0, PT, R8, 0x1, PT ;  /* 0x000000010800780c */ /* 0x000fda0003f04070 */
[----:B0-----:R-:W-:Y:S05]  /*05a0*/  @P0 EXIT ;  /* 0x000000000000094d */ /* 0x001fea0003800000 */
[----:B------:R-:W-:Y:S01]  /*05b0*/  ULDC.64 UR4, c[0x0][0x650] ;  /* 0x0001940000047ab9 */ /* 0x000fe20000000a00 */
[----:B------:R-:W-:Y:S01]  /*05c0*/  PRMT R0, RZ, 0x7610, R0 ;  /* 0x00007610ff007816 */ /* 0x000fe20000000000 */
[----:B------:R-:W-:Y:S01]  /*05d0*/  IMAD.MOV.U32 R153, RZ, RZ, -0x1 ;  /* 0xffffffffff997424 */ /* 0x000fe200078e00ff */
[----:B------:R-:W-:Y:S01]  /*05e0*/  ISETP.GE.U32.AND P0, PT, R16, UR4, PT ;  /* 0x0000000410007c0c */ /* 0x000fe2000bf06070 */
[----:B------:R-:W-:Y:S02]  /*05f0*/  IMAD.MOV.U32 R152, RZ, RZ, -0x1 ;  /* 0xffffffffff987424 */ /* 0x000fe400078e00ff */
[----:B------:R-:W-:Y:S01]  /*0600*/  IMAD.MOV.U32 R23, RZ, RZ, -0x1 ;  /* 0xffffffffff177424 */ /* 0x000fe200078e00ff */
[----:B------:R-:W-:-:S13]  /*0610*/  ISETP.GE.U32.AND.EX P0, PT, R17, UR5, PT, P0 ;  /* 0x0000000511007c0c */ /* 0x000fda000bf06100 */
[----:B------:R-:W-:Y:S05]  /*0620*/  @P0 BRA `(.L_x_4) ;  /* 0x0000000400540947 */ /* 0x000fea0003800000 */
[----:B------:R-:W0:Y:S01]  /*0630*/  LDC.64 R14, c[0x0][0x628] ;  /* 0x00018a00ff0e7b82 */ /* 0x000e220000000a00 */
[----:B------:R-:W-:Y:S02]  /*0640*/  IMAD.MOV.U32 R6, RZ, RZ, R16 ;  /* 0x000000ffff067224 */ /* 0x000fe400078e0010 */
[----:B------:R-:W-:-:S05]  /*0650*/  IMAD.MOV.U32 R7, RZ, RZ, R17 ;  /* 0x000000ffff077224 */ /* 0x000fca00078e0011 */
[----:B------:R-:W1:Y:S08]  /*0660*/  LDC R0, c[0x0][0x630] ;  /* 0x00018c00ff007b82 */ /* 0x000e700000000800 */
[----:B------:R-:W2:Y:S01]  /*0670*/  LDC.64 R20, c[0x0][0x620] ;  /* 0x00018800ff147b82 */ /* 0x000ea20000000a00 */
[----:B0-----:R-:W-:-:S04]  /*0680*/  ISETP.NE.U32.AND P0, PT, R14, RZ, PT ;  /* 0x000000ff0e00720c */ /* 0x001fc80003f05070 */
[----:B------:R-:W-:-:S13]  /*0690*/  ISETP.NE.AND.EX P0, PT, R15, RZ, PT, P0 ;  /* 0x000000ff0f00720c */ /* 0x000fda0003f05300 */
[----:B-12---:R-:W-:Y:S05]  /*06a0*/  @!P0 BRA `(.L_x_5) ;  /* 0x0000000000288947 */ /* 0x006fea0003800000 */
[----:B------:R-:W0:Y:S02]  /*06b0*/  LDC R11, c[0x0][0x634] ;  /* 0x00018d00ff0b7b82 */ /* 0x000e240000000800 */
[----:B0-----:R-:W-:-:S05]  /*06c0*/  IADD3 R11, P0, R16, R11, RZ ;  /* 0x0000000b100b7210 */ /* 0x001fca0007f1e0ff */
[----:B------:R-:W-:-:S04]  /*06d0*/  IMAD.X R13, RZ, RZ, R17, P0 ;  /* 0x000000ffff0d7224 */ /* 0x000fc800000e0611 */
[----:B------:R-:W-:-:S04]  /*06e0*/  IMAD.WIDE.U32 R6, R13, R14, RZ ;  /* 0x0000000e0d067225 */ /* 0x000fc800078e00ff */
[----:B------:R-:W-:-:S04]  /*06f0*/  IMAD.WIDE.U32 R8, P0, R11, R15, R6 ;  /* 0x0000000f0b087225 */ /* 0x000fc80007800006 */
[----:B------:R-:W-:-:S04]  /*0700*/  IMAD.WIDE.U32 R6, R11, R14, RZ ;  /* 0x0000000e0b067225 */ /* 0x000fc800078e00ff */
[----:B------:R-:W-:Y:S01]  /*0710*/  IMAD.X R11, RZ, RZ, RZ, P0 ;  /* 0x000000ffff0b7224 */ /* 0x000fe200000e06ff */
[----:B------:R-:W-:Y:S01]  /*0720*/  IADD3 RZ, P0, R7, R8, RZ ;  /* 0x0000000807ff7210 */ /* 0x000fe20007f1e0ff */
[----:B------:R-:W-:-:S04]  /*0730*/  IMAD.MOV.U32 R10, RZ, RZ, R9 ;  /* 0x000000ffff0a7224 */ /* 0x000fc800078e0009 */
[----:B------:R-:W-:-:S08]  /*0740*/  IMAD.WIDE.U32.X R6, R13, R15, R10, P0 ;  /* 0x0000000f0d067225 */ /* 0x000fd000000e040a */
.L_x_5:
[-CC-:B------:R-:W-:Y:S01]  /*0750*/  SHF.R.U64 R23, R6, R0.reuse, R7.reuse ;  /* 0x0000000006177219 */ /* 0x180fe20000001207 */
[----:B------:R-:W0:Y:S01]  /*0760*/  LDC R10, c[0x0][0x618] ;  /* 0x00018600ff0a7b82 */ /* 0x000e220000000800 */
[----:B------:R-:W-:Y:S01]  /*0770*/  SHF.R.U32.HI R5, RZ, R0, R7 ;  /* 0x00000000ff057219 */ /* 0x000fe20000011607 */
[----:B------:R-:W-:Y:S01]  /*0780*/  ULDC UR4, c[0x0][0x150] ;  /* 0x0000540000047ab9 */ /* 0x000fe20000000800 */
[----:B------:R-:W-:Y:S02]  /*0790*/  IADD3 R9, P0, RZ, -R23, RZ ;  /* 0x80000017ff097210 */ /* 0x000fe40007f1e0ff */
[----:B------:R-:W-:-:S03]  /*07a0*/  I2FP.F32.U32 R0, R4 ;  /* 0x0000000400007245 */ /* 0x000fc60000201000 */
[----:B------:R-:W1:Y:S01]  /*07b0*/  LDC.64 R28, c[0x0][0x640] ;  /* 0x00019000ff1c7b82 */ /* 0x000e620000000a00 */
[----:B------:R-:W-:Y:S02]  /*07c0*/  IMAD.X R11, RZ, RZ, ~R5, P0 ;  /* 0x000000ffff0b7224 */ /* 0x000fe400000e0e05 */
[----:B------:R-:W-:Y:S01]  /*07d0*/  FMUL R0, R0, UR4 ;  /* 0x0000000400007c20 */ /* 0x000fe20008400000 */
[----:B------:R-:W-:Y:S01]  /*07e0*/  IMAD.WIDE.U32 R6, R9, R20, R16 ;  /* 0x0000001409067225 */ /* 0x000fe200078e0010 */
[----:B------:R-:W-:-:S03]  /*07f0*/  ULDC UR4, c[0x0][0x154] ;  /* 0x0000550000047ab9 */ /* 0x000fc60000000800 */
[----:B------:R-:W-:Y:S01]  /*0800*/  IMAD R8, R11, R20, RZ ;  /* 0x000000140b087224 */ /* 0x000fe200078e02ff */
[----:B------:R-:W2:Y:S01]  /*0810*/  LDC R5, c[0x0][0x144] ;  /* 0x00005100ff057b82 */ /* 0x000ea20000000800 */
[----:B------:R-:W3:Y:S02]  /*0820*/  F2I.U32.TRUNC.NTZ R0, R0 ;  /* 0x0000000000007305 */ /* 0x000ee4000020f000 */
[----:B------:R-:W-:-:S04]  /*0830*/  IMAD R9, R9, R21, R8 ;  /* 0x0000001509097224 */ /* 0x000fc800078e0208 */
[----:B------:R-:W-:Y:S01]  /*0840*/  IMAD.IADD R7, R7, 0x1, R9 ;  /* 0x0000000107077824 */ /* 0x000fe200078e0209 */
[----:B------:R-:W4:Y:S01]  /*0850*/  LDC R12, c[0x0][0x608] ;  /* 0x00018200ff0c7b82 */ /* 0x000f220000000800 */
[----:B------:R-:W-:-:S03]  /*0860*/  IMAD.MOV.U32 R9, RZ, RZ, -0x1 ;  /* 0xffffffffff097424 */ /* 0x000fc600078e00ff */
[-CC-:B0-----:R-:W-:Y:S02]  /*0870*/  SHF.R.U64 R20, R6, R10.reuse, R7.reuse ;  /* 0x0000000a06147219 */ /* 0x181fe40000001207 */
[----:B------:R-:W-:Y:S02]  /*0880*/  I2FP.F32.U32 R6, R3 ;  /* 0x0000000300067245 */ /* 0x000fe40000201000 */
[----:B------:R-:W0:Y:S01]  /*0890*/  LDC R26, c[0x0][0x658] ;  /* 0x00019600ff1a7b82 */ /* 0x000e220000000800 */
[----:B-1----:R-:W-:Y:S01]  /*08a0*/  ISETP.NE.U32.AND P0, PT, R28, RZ, PT ;  /* 0x000000ff1c00720c */ /* 0x002fe20003f05070 */
[----:B---3--:R-:W-:Y:S01]  /*08b0*/  IMAD.MOV R8, RZ, RZ, -R0 ;  /* 0x000000ffff087224 */ /* 0x008fe200078e0a00 */
[----:B------:R-:W-:Y:S01]  /*08c0*/  SHF.R.U32.HI R7, RZ, R10, R7 ;  /* 0x0000000aff077219 */ /* 0x000fe20000011607 */
[----:B------:R-:W-:Y:S01]  /*08d0*/  FMUL R6, R6, UR4 ;  /* 0x0000000406067c20 */ /* 0x000fe20008400000 */
[----:B------:R-:W-:-:S03]  /*08e0*/  ISETP.NE.AND.EX P0, PT, R29, RZ, PT, P0 ;  /* 0x000000ff1d00720c */ /* 0x000fc60003f05300 */
[----:B------:R-:W1:Y:S01]  /*08f0*/  LDC R14, c[0x0][0x148] ;  /* 0x00005200ff0e7b82 */ /* 0x000e620000000800 */
[----:B--2---:R-:W-:-:S07]  /*0900*/  IMAD R0, R5, R8, R4 ;  /* 0x0000000805007224 */ /* 0x004fce00078e0204 */
[----:B------:R-:W2:Y:S01]  /*0910*/  LDC R24, c[0x0][0x600] ;  /* 0x00018000ff187b82 */ /* 0x000ea20000000800 */
[-CC-:B----4-:R-:W-:Y:S02]  /*0920*/  SHF.R.U64 R30, R20, R12.reuse, R7.reuse ;  /* 0x0000000c141e7219 */ /* 0x190fe40000001207 */
[----:B------:R-:W-:Y:S01]  /*0930*/  SHF.R.U32.HI R5, RZ, R12, R7 ;  /* 0x0000000cff057219 */ /* 0x000fe20000011607 */
[----:B------:R-:W-:Y:S01]  /*0940*/  IMAD.MOV.U32 R7, RZ, RZ, 0x1 ;  /* 0x00000001ff077424 */ /* 0x000fe200078e00ff */
[----:B------:R3:W4:Y:S03]  /*0950*/  F2I.U32.TRUNC.NTZ R12, R6 ;  /* 0x00000006000c7305 */ /* 0x000726000020f000 */
[----:B------:R-:W1:Y:S01]  /*0960*/  LDC R15, c[0x0][0x648] ;  /* 0x00019200ff0f7b82 */ /* 0x000e620000000800 */
[-C--:B0-----:R-:W-:Y:S02]  /*0970*/  SHF.L.U32 R4, R9, R26.reuse, RZ ;  /* 0x0000001a09047219 */ /* 0x081fe400000006ff */
[----:B------:R-:W-:-:S02]  /*0980*/  SHF.R.U64 R32, R30, R26, R5 ;  /* 0x0000001a1e207219 */ /* 0x000fc40000001205 */
[----:B------:R-:W-:Y:S02]  /*0990*/  LOP3.LUT R11, RZ, R4, RZ, 0x33, !PT ;  /* 0x00000004ff0b7212 */ /* 0x000fe400078e33ff */
[-C--:B------:R-:W-:Y:S01]  /*09a0*/  SHF.R.U32.HI R5, RZ, R26.reuse, R5 ;  /* 0x0000001aff057219 */ /* 0x080fe20000011605 */
[----:B------:R-:W0:Y:S01]  /*09b0*/  LDC R21, c[0x0][0x638] ;  /* 0x00018e00ff157b82 */ /* 0x000e220000000800 */
[----:B------:R-:W-:Y:S01]  /*09c0*/  SHF.L.U32 R10, R7, R26, RZ ;  /* 0x0000001a070a7219 */ /* 0x000fe200000006ff */
[----:B------:R-:W-:-:S06]  /*09d0*/  IMAD.MOV.U32 R4, RZ, RZ, R32 ;  /* 0x000000ffff047224 */ /* 0x000fcc00078e0020 */
[----:B------:R-:W0:Y:S01]  /*09e0*/  LDC R153, c[0x0][0x610] ;  /* 0x00018400ff997b82 */ /* 0x000e220000000800 */
[----:B---34-:R-:W-:Y:S05]  /*09f0*/  @!P0 BRA `(.L_x_6) ;  /* 0x0000000000288947 */ /* 0x018fea0003800000 */
[----:B------:R-:W3:Y:S02]  /*0a00*/  LDC R9, c[0x0][0x64c] ;  /* 0x00019300ff097b82 */ /* 0x000ee40000000800 */
[----:B---3--:R-:W-:-:S05]  /*0a10*/  IADD3 R9, P0, R32, R9, RZ ;  /* 0x0000000920097210 */ /* 0x008fca0007f1e0ff */
        /* <DEDUP_REMOVED lines=8> */
.L_x_6:
[----:B-1----:R-:W-:Y:S01]  /*0aa0*/  SHF.R.U64 R4, R4, R15, R5 ;  /* 0x0000000f04047219 */ /* 0x002fe20000001205 */
[----:B--2---:R-:W-:Y:S01]  /*0ab0*/  VIADD R5, R24, 0xffffffff ;  /* 0xffffffff18057836 */ /* 0x004fe20000000000 */
[----:B------:R-:W-:Y:S01]  /*0ac0*/  LOP3.LUT R11, R30, R11, RZ, 0xc0, !PT ;  /* 0x0000000b1e0b7212 */ /* 0x000fe200078ec0ff */
[----:B------:R-:W-:Y:S02]  /*0ad0*/  IMAD.MOV R12, RZ, RZ, -R12 ;  /* 0x000000ffff0c7224 */ /* 0x000fe400078e0a0c */
[----:B------:R-:W-:Y:S02]  /*0ae0*/  IMAD.MOV R6, RZ, RZ, -R4 ;  /* 0x000000ffff067224 */ /* 0x000fe400078e0a04 */
[----:B------:R-:W-:Y:S01]  /*0af0*/  IMAD R11, R10, R4, R11 ;  /* 0x000000040a0b7224 */ /* 0x000fe200078e020b */
[----:B------:R-:W-:Y:S01]  /*0b00*/  LOP3.LUT R4, R20, R5, RZ, 0xc0, !PT ;  /* 0x0000000514047212 */ /* 0x000fe200078ec0ff */
[----:B------:R-:W-:Y:S02]  /*0b10*/  @P3 IMAD R0, R14, R12, R3 ;  /* 0x0000000c0e003224 */ /* 0x000fe400078e0203 */
[----:B0-----:R-:W-:-:S02]  /*0b20*/  IMAD R3, R6, R21, R32 ;  /* 0x0000001506037224 */ /* 0x001fc400078e0220 */
[----:B------:R-:W-:Y:S02]  /*0b30*/  IMAD R153, R11, R153, R0 ;  /* 0x000000990b997224 */ /* 0x000fe400078e0200 */
[----:B------:R-:W-:Y:S02]  /*0b40*/  IMAD R4, R3, R24, R4 ;  /* 0x0000001803047224 */ /* 0x000fe400078e0204 */
[----:B------:R-:W-:-:S03]  /*0b50*/  IMAD.MOV.U32 R0, RZ, RZ, 0x1 ;  /* 0x00000001ff007424 */ /* 0x000fc600078e00ff */
[----:B------:R-:W-:Y:S02]  /*0b60*/  SEL R152, R4, R153, !P3 ;  /* 0x0000009904987207 */ /* 0x000fe40005800000 */
[----:B------:R-:W-:-:S07]  /*0b70*/  SEL R153, R153, R4, !P3 ;  /* 0x0000000499997207 */ /* 0x000fce0005800000 */
.L_x_4:
[----:B------:R-:W-:-:S08]  /*0b80*/  NOP ;  /* 0x0000000000007918 */ /* 0x000fd00000000000 */
[----:B------:R-:W0:Y:S02]  /*0b90*/  USETMAXREG.TRY_ALLOC.CTAPOOL UP0, 0xe8 ;  /* 0x000000e8000079c8 */ /* 0x000e240008000600 */
[----:B0-----:R-:W-:-:S13]  /*0ba0*/  PLOP3.LUT P0, PT, PT, PT, UP0, 0x80, 0x0 ;  /* 0x000000000000781c */ /* 0x001fda0003f0f008 */
[----:B------:R-:W-:Y:S05]  /*0bb0*/  @!P0 BRA `(.L_x_4) ;  /* 0xfffffffc00f08947 */ /* 0x000fea000383ffff */
[----:B------:R-:W-:Y:S01]  /*0bc0*/  ULDC.64 UR4, c[0x0][0x598] ;  /* 0x0001660000047ab9 */ /* 0x000fe20000000a00 */
[----:B------:R-:W-:Y:S01]  /*0bd0*/  ULDC.64 UR36, c[0x0][0x208] ;  /* 0x0000820000247ab9 */ /* 0x000fe20000000a00 */
[----:B------:R-:W-:-:S04]  /*0be0*/  ISETP.NE.U32.AND P0, PT, RZ, UR4, PT ;  /* 0x00000004ff007c0c */ /* 0x000fc8000bf05070 */
[----:B------:R-:W-:-:S13]  /*0bf0*/  ISETP.NE.AND.EX P0, PT, RZ, UR5, PT, P0 ;  /* 0x00000005ff007c0c */ /* 0x000fda000bf05300 */
[----:B------:R-:W-:Y:S05]  /*0c00*/  @!P0 BRA `(.L_x_7) ;  /* 0x00000000001c8947 */ /* 0x000fea0003800000 */
[----:B------:R-:W0:Y:S02]  /*0c10*/  LDC.64 R4, c[0x0][0x598] ;  /* 0x00016600ff047b82 */ /* 0x000e240000000a00 */
[----:B0-----:R-:W2:Y:S02]  /*0c20*/  LDG.E.64 R4, desc[UR36][R4.64] ;  /* 0x0000002404047981 */ /* 0x001ea4000c1e1b00 */
[----:B--2---:R-:W-:-:S04]  /*0c30*/  ISETP.NE.U32.AND P0, PT, R4, RZ, PT ;  /* 0x000000ff0400720c */ /* 0x004fc80003f05070 */
[----:B------:R-:W-:-:S13]  /*0c40*/  ISETP.NE.AND.EX P0, PT, R5, RZ, PT, P0 ;  /* 0x000000ff0500720c */ /* 0x000fda0003f05300 */
[----:B------:R-:W-:Y:S05]  /*0c50*/  @!P0 BRA `(.L_x_7) ;  /* 0x0000000000088947 */ /* 0x000fea0003800000 */
[----:B------:R0:W5:Y:S01]  /*0c60*/  LD.E R154, desc[UR36][R4.64] ;  /* 0x00000024049a7980 */ /* 0x000162000c101900 */
[----:B------:R-:W-:Y:S05]  /*0c70*/  BRA `(.L_x_8) ;  /* 0x0000000000247947 */ /* 0x000fea0003800000 */
.L_x_7:
[----:B------:R-:W-:Y:S02]  /*0c80*/  ULDC.64 UR4, c[0x0][0x588] ;  /* 0x0001620000047ab9 */ /* 0x000fe40000000a00 */
[----:B------:R-:W-:-:S04]  /*0c90*/  ISETP.NE.U32.AND P0, PT, RZ, UR4, PT ;  /* 0x00000004ff007c0c */ /* 0x000fc8000bf05070 */
[----:B------:R-:W-:-:S13]  /*0ca0*/  ISETP.NE.AND.EX P0, PT, RZ, UR5, PT, P0 ;  /* 0x00000005ff007c0c */ /* 0x000fda000bf05300 */
[----:B------:R-:W-:Y:S05]  /*0cb0*/  @!P0 BRA `(.L_x_9) ;  /* 0x00000000000c8947 */ /* 0x000fea0003800000 */
[----:B------:R-:W0:Y:S02]  /*0cc0*/  LDC.64 R154, c[0x0][0x588] ;  /* 0x00016200ff9a7b82 */ /* 0x000e240000000a00 */
[----:B0-----:R1:W5:Y:S01]  /*0cd0*/  LDG.E R154, desc[UR36][R154.64] ;  /* 0x000000249a9a7981 */ /* 0x001362000c1e1900 */
[----:B------:R-:W-:Y:S05]  /*0ce0*/  BRA `(.L_x_8) ;  /* 0x0000000000087947 */ /* 0x000fea0003800000 */
.L_x_9:
[----:B------:R-:W-:Y:S02]  /*0cf0*/  ULDC UR4, c[0x0][0x580] ;  /* 0x0001600000047ab9 */ /* 0x000fe40000000800 */
[----:B------:R-:W-:-:S07]  /*0d00*/  IMAD.U32 R154, RZ, RZ, UR4 ;  /* 0x00000004ff9a7e24 */ /* 0x000fce000f8e00ff */
.L_x_8:
[----:B------:R-:W-:Y:S02]  /*0d10*/  ULDC.64 UR4, c[0x0][0x5a0] ;  /* 0x0001680000047ab9 */ /* 0x000fe40000000a00 */
[----:B------:R-:W-:-:S04]  /*0d20*/  ISETP.NE.U32.AND P0, PT, RZ, UR4, PT ;  /* 0x00000004ff007c0c */ /* 0x000fc8000bf05070 */
[----:B------:R-:W-:-:S13]  /*0d30*/  ISETP.NE.AND.EX P0, PT, RZ, UR5, PT, P0 ;  /* 0x00000005ff007c0c */ /* 0x000fda000bf05300 */
[----:B------:R-:W-:Y:S05]  /*0d40*/  @!P0 BRA `(.L_x_10) ;  /* 0x00000000001c8947 */ /* 0x000fea0003800000 */
[----:B0-----:R-:W0:Y:S02]  /*0d50*/  LDC.64 R4, c[0x0][0x5a0] ;  /* 0x00016800ff047b82 */ /* 0x001e240000000a00 */
[----:B0-----:R-:W2:Y:S02]  /*0d60*/  LDG.E.64 R4, desc[UR36][R4.64] ;  /* 0x0000002404047981 */ /* 0x001ea4000c1e1b00 */
[----:B--2---:R-:W-:-:S04]  /*0d70*/  ISETP.NE.U32.AND P0, PT, R4, RZ, PT ;  /* 0x000000ff0400720c */ /* 0x004fc80003f05070 */
[----:B------:R-:W-:-:S13]  /*0d80*/  ISETP.NE.AND.EX P0, PT, R5, RZ, PT, P0 ;  /* 0x000000ff0500720c */ /* 0x000fda0003f05300 */
[----:B------:R-:W-:Y:S05]  /*0d90*/  @!P0 BRA `(.L_x_10) ;  /* 0x0000000000088947 */ /* 0x000fea0003800000 */
[----:B-1----:R0:W5:Y:S01]  /*0da0*/  LD.E R155, desc[UR36][R4.64] ;  /* 0x00000024049b7980 */ /* 0x002162000c101900 */
[----:B------:R-:W-:Y:S05]  /*0db0*/  BRA `(.L_x_11) ;  /* 0x0000000000247947 */ /* 0x000fea0003800000 */
.L_x_10:
[----:B------:R-:W-:Y:S02]  /*0dc0*/  ULDC.64 UR4, c[0x0][0x590] ;  /* 0x0001640000047ab9 */ /* 0x000fe40000000a00 */
[----:B------:R-:W-:-:S04]  /*0dd0*/  ISETP.NE.U32.AND P0, PT, RZ, UR4, PT ;  /* 0x00000004ff007c0c */ /* 0x000fc8000bf05070 */
[----:B------:R-:W-:-:S13]  /*0de0*/  ISETP.NE.AND.EX P0, PT, RZ, UR5, PT, P0 ;  /* 0x00000005ff007c0c */ /* 0x000fda000bf05300 */
[----:B------:R-:W-:Y:S05]  /*0df0*/  @!P0 BRA `(.L_x_12) ;  /* 0x00000000000c8947 */ /* 0x000fea0003800000 */
[----:B0-----:R-:W1:Y:S02]  /*0e00*/  LDC.64 R4, c[0x0][0x590] ;  /* 0x00016400ff047b82 */ /* 0x001e640000000a00 */
[----:B-1----:R1:W5:Y:S01]  /*0e10*/  LDG.E R155, desc[UR36][R4.64] ;  /* 0x00000024049b7981 */ /* 0x002362000c1e1900 */
[----:B------:R-:W-:Y:S05]  /*0e20*/  BRA `(.L_x_11) ;  /* 0x0000000000087947 */ /* 0x000fea0003800000 */
.L_x_12:
[----:B------:R-:W-:Y:S02]  /*0e30*/  ULDC UR4, c[0x0][0x584] ;  /* 0x0001610000047ab9 */ /* 0x000fe40000000800 */
[----:B-1----:R-:W-:-:S07]  /*0e40*/  IMAD.U32 R155, RZ, RZ, UR4 ;  /* 0x00000004ff9b7e24 */ /* 0x002fce000f8e00ff */
.L_x_11:
[----:B------:R-:W-:-:S13]  /*0e50*/  LOP3.LUT P0, RZ, R0, 0xff, RZ, 0xc0, !PT ;  /* 0x000000ff00ff7812 */ /* 0x000fda000780c0ff */
[----:B------:R-:W-:Y:S05]  /*0e60*/  @!P0 EXIT ;  /* 0x000000000000894d */ /* 0x000fea0003800000 */
[----:B------:R-:W-:Y:S01]  /*0e70*/  ULDC UR4, c[0x0][0x28c] ;  /* 0x0000a30000047ab9 */ /* 0x000fe20000000800 */
[----:B------:R-:W-:Y:S01]  /*0e80*/  LOP3.LUT R158, R19, 0x1, RZ, 0xfc, !PT ;  /* 0x00000001139e7812 */ /* 0x000fe200078efcff */
[----:B------:R-:W-:Y:S01]  /*0e90*/  UIADD3 UR4, UR4, 0x7f, URZ ;  /* 0x0000007f04047890 */ /* 0x000fe2000fffe03f */
[----:B------:R-:W-:Y:S01]  /*0ea0*/  UMOV UR38, URZ ;  /* 0x0000003f00267c82 */ /* 0x000fe20008000000 */
[----:B------:R-:W-:Y:S02]  /*0eb0*/  UMOV UR39, URZ ;  /* 0x0000003f00277c82 */ /* 0x000fe40008000000 */
[----:B------:R-:W-:-:S04]  /*0ec0*/  USHF.R.S32.HI UR5, URZ, 0x1f, UR4 ;  /* 0x0000001f3f057899 */ /* 0x000fc80008011404 */
[----:B------:R-:W-:-:S04]  /*0ed0*/  ULEA.HI UR5, UR5, UR4, URZ, 0x7 ;  /* 0x0000000405057291 */ /* 0x000fc8000f8f383f */
[----:B------:R-:W-:-:S12]  /*0ee0*/  USHF.R.S32.HI UR40, URZ, 0x7, UR5 ;  /* 0x000000073f287899 */ /* 0x000fd80008011405 */
.L_x_286:
[----:B------:R-:W-:Y:S01]  /*0ef0*/  LOP3.LUT R0, R18, 0x80, RZ, 0xc0, !PT ;  /* 0x0000008012007812 */ /* 0x000fe200078ec0ff */
[----:B--2---:R-:W2:Y:S01]  /*0f00*/  S2UR UR7, SR_CgaCtaId ;  /* 0x00000000000779c3 */ /* 0x004ea20000008800 */
[----:B------:R-:W-:Y:S02]  /*0f10*/  UMOV UR6, 0x400 ;  /* 0x0000040000067882 */ /* 0x000fe40000000000 */
[----:B------:R-:W-:-:S06]  /*0f20*/  SHF.R.U32.HI R0, RZ, 0x7, R0 ;  /* 0x00000007ff007819 */ /* 0x000fcc0000011600 */
[----:B---3--:R-:W3:Y:S01]  /*0f30*/  SHFL.IDX PT, R0, R0, RZ, 0x1f ;  /* 0x00001fff00007589 */ /* 0x008ee200000e0000 */
[----:B--2---:R-:W-:Y:S01]  /*0f40*/  ULEA UR42, UR7, UR6, 0x18 ;  /* 0x00000006072a7291 */ /* 0x004fe2000f8ec03f */
[----:B---3--:R-:W-:-:S13]  /*0f50*/  R2UR UR4, R0 ;  /* 0x00000000000472ca */ /* 0x008fda00000e0000 */
[----:B------:R-:W-:-:S04]  /*0f60*/  ULEA.HI UR5, UR4, UR4, URZ, 0x1 ;  /* 0x0000000404057291 */ /* 0x000fc8000f8f083f */
[----:B------:R-:W-:-:S04]  /*0f70*/  ULOP3.LUT UR5, UR5, 0x7fffe, URZ, 0xc0, !UPT ;  /* 0x0007fffe05057892 */ /* 0x000fc8000f8ec03f */
[----:B------:R-:W-:-:S03]  /*0f80*/  UIADD3 UR5, UR4, -UR5, URZ ;  /* 0x8000000504057290 */ /* 0x000fc6000fffe03f */
[----:B------:R-:W-:Y:S01]  /*0f90*/  ULDC UR4, c[0x0][0x28c] ;  /* 0x0000a30000047ab9 */ /* 0x000fe20000000800 */
[----:B------:R-:W-:Y:S01]  /*0fa0*/  ULEA UR5, UR5, UR42, 0xd ;  /* 0x0000002a05057291 */ /* 0x000fe2000f8e683f */
[----:B------:R-:W-:-:S03]  /*0fb0*/  ISETP.LT.AND P0, PT, RZ, UR4, PT ;  /* 0x00000004ff007c0c */ /* 0x000fc6000bf01270 */
[----:B------:R-:W-:-:S04]  /*0fc0*/  UIADD3 UR5, UR5, 0x100, URZ ;  /* 0x0000010005057890 */ /* 0x000fc8000fffe03f */
[----:B------:R-:W-:-:S04]  /*0fd0*/  USHF.R.U32.HI UR5, URZ, 0x4, UR5 ;  /* 0x000000043f057899 */ /* 0x000fc80008011605 */
[----:B------:R-:W-:Y:S02]  /*0fe0*/  ULOP3.LUT UR41, UR5, 0x3fff, URZ, 0xc0, !UPT ;  /* 0x00003fff05297892 */ /* 0x000fe4000f8ec03f */
[----:B-1----:R-:W-:Y:S10]  /*0ff0*/  @P0 BRA `(.L_x_13) ;  /* 0x0000000000400947 */ /* 0x002ff40003800000 */
[----:B------:R-:W-:Y:S01]  /*1000*/  MOV R0, 0x0 ;  /* 0x0000000000007802 */ /* 0x000fe20000000f00 */
[----:B------:R-:W-:Y:S01]  /*1010*/  ULDC.64 UR4, c[0x4][0x68] ;  /* 0x01001a0000047ab9 */ /* 0x000fe20000000a00 */
[----:B------:R-:W-:Y:S01]  /*1020*/  ULDC.64 UR6, c[0x4][0x8] ;  /* 0x0100020000067ab9 */ /* 0x000fe20000000a00 */
[----:B01----:R-:W-:Y:S01]  /*1030*/  IMAD.U32 R4, RZ, RZ, UR4 ;  /* 0x00000004ff047e24 */ /* 0x003fe2000f8e00ff */
[----:B------:R0:W1:Y:S01]  /*1040*/  LDC.64 R14, c[0x4][R0] ;  /* 0x01000000000e7b82 */ /* 0x0000620000000a00 */
[----:B------:R-:W-:Y:S01]  /*1050*/  IMAD.U32 R5, RZ, RZ, UR5 ;  /* 0x00000005ff057e24 */ /* 0x000fe2000f8e00ff */
[----:B------:R-:W-:Y:S01]  /*1060*/  ULDC.64 UR4, c[0x4][0x70] ;  /* 0x01001c0000047ab9 */ /* 0x000fe20000000a00 */
[----:B------:R-:W-:Y:S02]  /*1070*/  IMAD.U32 R10, RZ, RZ, UR6 ;  /* 0x00000006ff0a7e24 */ /* 0x000fe4000f8e00ff */
[----:B------:R-:W-:Y:S02]  /*1080*/  IMAD.U32 R6, RZ, RZ, UR4 ;  /* 0x00000004ff067e24 */ /* 0x000fe4000f8e00ff */
[----:B------:R-:W-:-:S02]  /*1090*/  IMAD.U32 R7, RZ, RZ, UR5 ;  /* 0x00000005ff077e24 */ /* 0x000fc4000f8e00ff */
[----:B------:R-:W-:Y:S02]  /*10a0*/  IMAD.U32 R11, RZ, RZ, UR7 ;  /* 0x00000007ff0b7e24 */ /* 0x000fe4000f8e00ff */
[----:B------:R-:W-:Y:S02]  /*10b0*/  IMAD.MOV.U32 R8, RZ, RZ, 0x1e1 ;  /* 0x000001e1ff087424 */ /* 0x000fe400078e00ff */
[----:B------:R-:W-:Y:S02]  /*10c0*/  IMAD.MOV.U32 R12, RZ, RZ, 0x1 ;  /* 0x00000001ff0c7424 */ /* 0x000fe400078e00ff */
[----:B0-----:R-:W-:-:S07]  /*10d0*/  IMAD.MOV.U32 R13, RZ, RZ, RZ ;  /* 0x000000ffff0d7224 */ /* 0x001fce00078e00ff */
[----:B------:R-:W-:-:S07]  /*10e0*/  LEPC R20, `(.L_x_13) ;  /* 0x000000001014794e */ /* 0x000fce0000000000 */
[----:B-1---5:R-:W-:Y:S05]  /*10f0*/  CALL.ABS.NOINC R14 ;  /* 0x000000000e007343 */ /* 0x022fea0003c00000 */
.L_x_13:
[----:B------:R-:W-:-:S13]  /*1100*/  ISETP.NE.AND P0, PT, R158, 0x3, PT ;  /* 0x000000039e00780c */ /* 0x000fda0003f05270 */
[----:B------:R-:W-:Y:S05]  /*1110*/  @!P0 BRA `(.L_x_14) ;  /* 0x0000000000048947 */ /* 0x000fea0003800000 */
[----:B------:R-:W-:Y:S01]  /*1120*/  BPT.TRAP 0x1 ;  /* 0x000000040000795c */ /* 0x000fe20000300000 */
.L_x_14:
[----:B------:R-:W-:Y:S02]  /*1130*/  IMAD.U32 R3, RZ, RZ, UR39 ;  /* 0x00000027ff037e24 */ /* 0x000fe4000f8e00ff */
[----:B------:R-:W-:-:S03]  /*1140*/  IMAD.U32 R0, RZ, RZ, UR38 ;  /* 0x00000026ff007e24 */ /* 0x000fc6000f8e00ff */
[----:B------:R-:W-:Y:S02]  /*1150*/  LEA R3, R3, UR42, 0x3 ;  /* 0x0000002a03037c11 */ /* 0x000fe4000f8e18ff */
[----:B------:R-:W-:-:S04]  /*1160*/  SHF.L.U32 R0, R0, 0x1f, RZ ;  /* 0x0000001f00007819 */ /* 0x000fc800000006ff */
[----:B------:R2:W3:Y:S01]  /*1170*/  SYNCS.PHASECHK.TRANS64.TRYWAIT P1, [R3+URZ], R0 ;  /* 0x00000000030075a7 */ /* 0x0004e2000802017f */
[----:B------:R-:W-:Y:S05]  /*1180*/  @!P0 BRA `(.L_x_15) ;  /* 0x0000000000048947 */ /* 0x000fea0003800000 */
[----:B------:R-:W-:Y:S01]  /*1190*/  BPT.TRAP 0x1 ;  /* 0x000000040000795c */ /* 0x000fe20000300000 */
.L_x_15:
[----:B---3--:R-:W-:Y:S05]  /*11a0*/  @P1 BRA `(.L_x_16) ;  /* 0x0000000000081947 */ /* 0x008fea0003800000 */
[----:B------:R-:W3:Y:S02]  /*11b0*/  SYNCS.PHASECHK.TRANS64.TRYWAIT P1, [R3+URZ], R0 ;  /* 0x00000000030075a7 */ /* 0x000ee4000802017f */
[----:B---3--:R-:W-:Y:S05]  /*11c0*/  @!P1 BRA `(.L_x_17) ;  /* 0x000000a400d09947 */ /* 0x008fea0003800000 */
.L_x_16:
[----:B------:R-:W-:-:S04]  /*11d0*/  UISETP.LT.AND UP0, UPT, UR40, 0x1, UPT ;  /* 0x000000012800788c */ /* 0x000fc8000bf01270 */
[----:B------:R-:W-:-:S04]  /*11e0*/  USEL UR4, UR40, 0x1, UP0 ;  /* 0x0000000128047887 */ /* 0x000fc80008000000 */
[----:B------:R-:W-:-:S06]  /*11f0*/  UIADD3 UR4, UR40, -UR4, URZ ;  /* 0x8000000428047290 */ /* 0x000fcc000fffe03f */
[----:B--23--:R-:W-:Y:S01]  /*1200*/  IMAD.U32 R0, RZ, RZ, UR4 ;  /* 0x00000004ff007e24 */ /* 0x00cfe2000f8e00ff */
[----:B------:R-:W-:Y:S05]  /*1210*/  WARPSYNC.ALL ;  /* 0x0000000000007948 */ /* 0x000fea0003800000 */
[----:B------:R-:W-:Y:S01]  /*1220*/  ISETP.GE.AND P1, PT, R0, 0x1, PT ;  /* 0x000000010000780c */ /* 0x000fe20003f26270 */
[----:B------:R-:W-:Y:S01]  /*1230*/  UIADD3 UR4, UR42, 0x10100, URZ ;  /* 0x000101002a047890 */ /* 0x000fe2000fffe03f */
[----:B------:R-:W-:Y:S01]  /*1240*/  WARPGROUP.ARRIVE ;  /* 0x00000000000079c5 */ /* 0x000fe20000000000 */
[----:B------:R-:W-:Y:S01]  /*1250*/  UMOV UR9, 0x40000040 ;  /* 0x4000004000097882 */ /* 0x000fe20000000000 */
[----:B------:R-:W-:Y:S01]  /*1260*/  UMOV UR11, 0x40000040 ;  /* 0x40000040000b7882 */ /* 0x000fe20000000000 */
[----:B------:R-:W-:-:S04]  /*1270*/  USHF.R.U32.HI UR4, URZ, 0x4, UR4 ;  /* 0x000000043f047899 */ /* 0x000fc80008011604 */
[----:B------:R-:W-:Y:S02]  /*1280*/  ULOP3.LUT UR5, UR4, 0x3fff, URZ, 0xc0, !UPT ;  /* 0x00003fff04057892 */ /* 0x000fe4000f8ec03f */
[----:B------:R-:W-:Y:S02]  /*1290*/  ULOP3.LUT UR4, UR41, 0x10000, URZ, 0xfc, !UPT ;  /* 0x0001000029047892 */ /* 0x000fe4000f8efc3f */
[----:B------:R-:W-:Y:S02]  /*12a0*/  ULOP3.LUT UR5, UR5, 0x10000, URZ, 0xfc, !UPT ;  /* 0x0001000005057892 */ /* 0x000fe4000f8efc3f */
[----:B------:R-:W-:Y:S02]  /*12b0*/  ULEA UR6, UR39, UR4, 0xb ;  /* 0x0000000427067291 */ /* 0x000fe4000f8e583f */
[----:B------:R-:W-:-:S05]  /*12c0*/  ULEA UR7, UR39, UR5, 0xc ;  /* 0x0000000527077291 */ /* 0x000fca000f8e603f */
[----:B------:R-:W-:Y:S02]  /*12d0*/  UMOV UR8, UR6 ;  /* 0x0000000600087c82 */ /* 0x000fe40008000000 */
[----:B------:R-:W-:Y:S02]  /*12e0*/  UMOV UR10, UR7 ;  /* 0x00000007000a7c82 */ /* 0x000fe40008000000 */
[----:B------:R-:W-:Y:S01]  /*12f0*/  HGMMA.64x256x16.F32.BF16 R24, gdesc[UR8], RZ, !UPT, gsb0 ;  /* 0x03e00000081879f0 */ /* 0x000fe2000c0018ff */
[----:B------:R-:W-:Y:S02]  /*1300*/  UIADD3 UR8, UR6, 0x2, URZ ;  /* 0x0000000206087890 */ /* 0x000fe4000fffe03f */
[----:B------:R-:W-:Y:S01]  /*1310*/  UIADD3 UR10, UR7, 0x2, URZ ;  /* 0x00000002070a7890 */ /* 0x000fe2000fffe03f */
[----:B------:R-:W-:Y:S01]  /*1320*/  UMOV UR9, 0x40000040 ;  /* 0x4000004000097882 */ /* 0x000fe20000000000 */
[----:B------:R-:W-:Y:S01]  /*1330*/  UMOV UR11, 0x40000040 ;  /* 0x40000040000b7882 */ /* 0x000fe20000000000 */
[----:B------:R-:W-:-:S02]  /*1340*/  WARPGROUP.DEPBAR.LE gsb0, 0x0 ;  /* 0x00008000000079c5 */ /* 0x000fc40000010000 */
[----:B------:R-:W-:-:S15]  /*1350*/  WARPGROUP.ARRIVE ;  /* 0x00000000000079c5 */ /* 0x000fde0000000000 */
[----:B------:R-:W-:-:S05]  /*1360*/  NOP ;  /* 0x0000000000007918 */ /* 0x000fca0000000000 */
[----:B------:R-:W-:Y:S01]  /*1370*/  HGMMA.64x256x16.F32.BF16 R24, gdesc[UR8], R24, gsb0 ;  /* 0x03e00000081879f0 */ /* 0x000fe20008001818 */
[----:B------:R-:W-:Y:S02]  /*1380*/  UIADD3 UR8, UR6, 0x4, URZ ;  /* 0x0000000406087890 */ /* 0x000fe4000fffe03f */
[----:B------:R-:W-:Y:S01]  /*1390*/  UIADD3 UR10, UR7, 0x4, URZ ;  /* 0x00000004070a7890 */ /* 0x000fe2000fffe03f */
[----:B------:R-:W-:Y:S01]  /*13a0*/  UMOV UR9, 0x40000040 ;  /* 0x4000004000097882 */ /* 0x000fe20000000000 */
[----:B------:R-:W-:Y:S01]  /*13b0*/  UMOV UR11, 0x40000040 ;  /* 0x40000040000b7882 */ /* 0x000fe20000000000 */
[----:B------:R-:W-:Y:S02]  /*13c0*/  WARPGROUP.DEPBAR.LE gsb0, 0x0 ;  /* 0x00008000000079c5 */ /* 0x000fe40000010000 */
        /* <DEDUP_REMOVED lines=42> */
[----:B------:R-:W-:Y:S03]  /*1670*/  HGMMA.64x256x16.F32.BF16 R24, gdesc[UR8], R24, gsb0 ;  /* 0x03e00000081879f0 */ /* 0x000fe60008001818 */
[----:B------:R-:W-:Y:S02]  /*1680*/  WARPGROUP.DEPBAR.LE gsb0, 0x0 ;  /* 0x00008000000079c5 */ /* 0x000fe40000010000 */
[----:B------:R-:W-:Y:S05]  /*1690*/  @!P1 BRA `(.L_x_18) ;  /* 0x0000000400a49947 */ /* 0x000fea0003800000 */
[----:B------:R-:W-:-:S04]  /*16a0*/  UIADD3 UR6, UR39, 0x1, URZ ;  /* 0x0000000127067890 */ /* 0x000fc8000fffe03f */
[----:B------:R-:W-:-:S04]  /*16b0*/  UISETP.NE.AND UP0, UPT, UR6, 0x2, UPT ;  /* 0x000000020600788c */ /* 0x000fc8000bf05270 */
[----:B------:R-:W-:Y:S02]  /*16c0*/  USEL UR7, URZ, 0x1, UP0 ;  /* 0x000000013f077887 */ /* 0x000fe40008000000 */
[----:B------:R-:W-:Y:S02]  /*16d0*/  USEL UR6, UR6, URZ, UP0 ;  /* 0x0000003f06067287 */ /* 0x000fe40008000000 */
[----:B------:R-:W-:-:S06]  /*16e0*/  ULOP3.LUT UR7, UR38, UR7, URZ, 0x3c, !UPT ;  /* 0x0000000726077292 */ /* 0x000fcc000f8e3c3f */
[----:B01----:R-:W-:Y:S01]  /*16f0*/  IMAD.U32 R5, RZ, RZ, UR7 ;  /* 0x00000007ff057e24 */ /* 0x003fe2000f8e00ff */
[----:B------:R-:W-:-:S06]  /*1700*/  UMOV UR7, UR39 ;  /* 0x0000002700077c82 */ /* 0x000fcc0008000000 */
.L_x_25:
[----:B01----:R-:W-:Y:S05]  /*1710*/  @!P0 BRA `(.L_x_19) ;  /* 0x0000000000048947 */ /* 0x003fea0003800000 */
[----:B------:R-:W-:Y:S01]  /*1720*/  BPT.TRAP 0x1 ;  /* 0x000000040000795c */ /* 0x000fe20000300000 */
.L_x_19:
[----:B------:R-:W0:Y:S01]  /*1730*/  S2UR UR9, SR_CgaCtaId ;  /* 0x00000000000979c3 */ /* 0x000e220000008800 */
[----:B------:R-:W-:Y:S01]  /*1740*/  UMOV UR8, 0x400 ;  /* 0x0000040000087882 */ /* 0x000fe20000000000 */
[----:B------:R-:W-:Y:S01]  /*1750*/  SHF.L.U32 R3, R5, 0x1f, RZ ;  /* 0x0000001f05037819 */ /* 0x000fe200000006ff */
[----:B0-----:R-:W-:-:S04]  /*1760*/  ULEA UR8, UR9, UR8, 0x18 ;  /* 0x0000000809087291 */ /* 0x001fc8000f8ec03f */
[----:B------:R-:W-:-:S09]  /*1770*/  ULEA UR9, UR6, UR8, 0x3 ;  /* 0x0000000806097291 */ /* 0x000fd2000f8e183f */
[----:B------:R0:W1:Y:S01]  /*1780*/  SYNCS.PHASECHK.TRANS64.TRYWAIT P1, [UR9], R3 ;  /* 0x00000003ff0075a7 */ /* 0x0000620008020149 */
[----:B------:R-:W-:Y:S05]  /*1790*/  @!P0 BRA `(.L_x_20) ;  /* 0x0000000000048947 */ /* 0x000fea0003800000 */
[----:B------:R-:W-:Y:S01]  /*17a0*/  BPT.TRAP 0x1 ;  /* 0x000000040000795c */ /* 0x000fe20000300000 */
.L_x_20:
[----:B-1----:R-:W-:Y:S05]  /*17b0*/  @P1 BRA `(.L_x_21) ;  /* 0x0000000000081947 */ /* 0x002fea0003800000 */
[----:B------:R-:W1:Y:S02]  /*17c0*/  SYNCS.PHASECHK.TRANS64.TRYWAIT P1, [UR9], R3 ;  /* 0x00000003ff0075a7 */ /* 0x000e640008020149 */
[----:B-1----:R-:W-:Y:S05]  /*17d0*/  @!P1 BRA `(.L_x_22) ;  /* 0x000000a000609947 */ /* 0x002fea0003800000 */
.L_x_21:
[----:B------:R-:W-:Y:S01]  /*17e0*/  ULEA UR9, UR6, UR4, 0xb ;  /* 0x0000000406097291 */ /* 0x000fe2000f8e583f */
[----:B------:R-:W-:Y:S01]  /*17f0*/  WARPGROUP.ARRIVE ;  /* 0x00000000000079c5 */ /* 0x000fe20000000000 */
[----:B------:R-:W-:Y:S01]  /*1800*/  ULEA UR10, UR6, UR5, 0xc ;  /* 0x00000005060a7291 */ /* 0x000fe2000f8e603f */
[----:B------:R-:W-:Y:S01]  /*1810*/  UMOV UR13, 0x40000040 ;  /* 0x40000040000d7882 */ /* 0x000fe20000000000 */
[----:B------:R-:W-:-:S03]  /*1820*/  UMOV UR15, 0x40000040 ;  /* 0x40000040000f7882 */ /* 0x000fc60000000000 */
[----:B------:R-:W-:Y:S02]  /*1830*/  UMOV UR12, UR9 ;  /* 0x00000009000c7c82 */ /* 0x000fe40008000000 */
[----:B------:R-:W-:Y:S02]  /*1840*/  UMOV UR14, UR10 ;  /* 0x0000000a000e7c82 */ /* 0x000fe40008000000 */
[----:B------:R-:W-:Y:S01]  /*1850*/  HGMMA.64x256x16.F32.BF16 R24, gdesc[UR12], R24, gsb0 ;  /* 0x03e000000c1879f0 */ /* 0x000fe20008001818 */
        /* <DEDUP_REMOVED lines=58> */
[----:B------:R-:W-:Y:S01]  /*1c00*/  BPT.TRAP 0x1 ;  /* 0x000000040000795c */ /* 0x000fe20000300000 */
.L_x_23:
[----:B------:R-:W-:Y:S01]  /*1c10*/  ULEA UR8, UR7, UR8, 0x3 ;  /* 0x0000000807087291 */ /* 0x000fe2000f8e183f */
[----:B------:R-:W-:-:S03]  /*1c20*/  ISETP.GT.U32.AND P1, PT, R19, 0x1, PT ;  /* 0x000000011300780c */ /* 0x000fc60003f24070 */
[----:B------:R-:W-:-:S04]  /*1c30*/  UIADD3 UR8, UR8, 0x10, URZ ;  /* 0x0000001008087890 */ /* 0x000fc8000fffe03f */
[----:B------:R-:W-:-:S09]  /*1c40*/  UPRMT UR8, URZ, 0x654, UR8 ;  /* 0x000006543f087896 */ /* 0x000fd20008000008 */
[----:B------:R-:W-:Y:S01]  /*1c50*/  SYNCS.ARRIVE.TRANS64.RED.A1T0 RZ, [UR8], RZ ;  /* 0x000000ffffff79a7 */ /* 0x000fe20008100408 */
[----:B------:R-:W-:Y:S05]  /*1c60*/  @P1 BRA `(.L_x_24) ;  /* 0x0000000000041947 */ /* 0x000fea0003800000 */
[----:B------:R-:W-:Y:S01]  /*1c70*/  BPT.TRAP 0x1 ;  /* 0x000000040000795c */ /* 0x000fe20000300000 */
.L_x_24:
[----:B------:R-:W-:Y:S01]  /*1c80*/  UIADD3 UR6, UR6, 0x1, URZ ;  /* 0x0000000106067890 */ /* 0x000fe2000fffe03f */
[C---:B------:R-:W-:Y:S01]  /*1c90*/  ISETP.GT.AND P1, PT, R0.reuse, 0x1, PT ;  /* 0x000000010000780c */ /* 0x040fe20003f24270 */
[----:B------:R-:W-:Y:S01]  /*1ca0*/  UIADD3 UR7, UR7, 0x1, URZ ;  /* 0x0000000107077890 */ /* 0x000fe2000fffe03f */
[----:B------:R-:W-:Y:S01]  /*1cb0*/  VIADD R0, R0, 0xffffffff ;  /* 0xffffffff00007836 */ /* 0x000fe20000000000 */
[----:B------:R-:W-:Y:S02]  /*1cc0*/  UISETP.NE.AND UP0, UPT, UR6, 0x2, UPT ;  /* 0x000000020600788c */ /* 0x000fe4000bf05270 */
[----:B------:R-:W-:Y:S02]  /*1cd0*/  UISETP.NE.AND UP1, UPT, UR7, 0x2, UPT ;  /* 0x000000020700788c */ /* 0x000fe4000bf25270 */
[----:B------:R-:W-:Y:S02]  /*1ce0*/  USEL UR8, URZ, 0x1, UP0 ;  /* 0x000000013f087887 */ /* 0x000fe40008000000 */
[----:B------:R-:W-:-:S02]  /*1cf0*/  USEL UR6, UR6, URZ, UP0 ;  /* 0x0000003f06067287 */ /* 0x000fc40008000000 */
[----:B------:R-:W-:Y:S02]  /*1d00*/  USEL UR7, UR7, URZ, UP1 ;  /* 0x0000003f07077287 */ /* 0x000fe40008800000 */
[----:B------:R-:W-:Y:S01]  /*1d10*/  LOP3.LUT R5, R5, UR8, RZ, 0x3c, !PT ;  /* 0x0000000805057c12 */ /* 0x000fe2000f8e3cff */
[----:B------:R-:W-:Y:S09]  /*1d20*/  @P1 BRA `(.L_x_25) ;  /* 0xfffffff800781947 */ /* 0x000ff2000383ffff */
.L_x_18:
[----:B------:R-:W2:Y:S02]  /*1d30*/  LDC R0, c[0x0][0x28c] ;  /* 0x0000a300ff007b82 */ /* 0x000ea40000000800 */
[----:B--2---:R-:W-:-:S13]  /*1d40*/  ISETP.GE.AND P1, PT, R0, 0x1, PT ;  /* 0x000000010000780c */ /* 0x004fda0003f26270 */
[----:B------:R-:W-:Y:S05]  /*1d50*/  @!P1 BRA `(.L_x_26) ;  /* 0x0000000000409947 */ /* 0x000fea0003800000 */
[----:B------:R-:W-:Y:S05]  /*1d60*/  @!P0 BRA `(.L_x_27) ;  /* 0x0000000000048947 */ /* 0x000fea0003800000 */
[----:B------:R-:W-:Y:S01]  /*1d70*/  BPT.TRAP 0x1 ;  /* 0x000000040000795c */ /* 0x000fe20000300000 */
.L_x_27:
[----:B------:R-:W2:Y:S01]  /*1d80*/  S2UR UR6, SR_CgaCtaId ;  /* 0x00000000000679c3 */ /* 0x000ea20000008800 */
[----:B------:R-:W-:Y:S01]  /*1d90*/  UISETP.LT.AND UP0, UPT, UR40, 0x1, UPT ;  /* 0x000000012800788c */ /* 0x000fe2000bf01270 */
[----:B------:R-:W-:Y:S01]  /*1da0*/  ISETP.GT.U32.AND P0, PT, R19, 0x1, PT ;  /* 0x000000011300780c */ /* 0x000fe20003f04070 */
[----:B------:R-:W-:Y:S02]  /*1db0*/  UMOV UR5, 0x400 ;  /* 0x0000040000057882 */ /* 0x000fe40000000000 */
[----:B------:R-:W-:-:S04]  /*1dc0*/  USEL UR4, UR40, 0x1, UP0 ;  /* 0x0000000128047887 */ /* 0x000fc80008000000 */
[----:B------:R-:W-:-:S04]  /*1dd0*/  UIADD3 UR4, UR39, UR40, -UR4 ;  /* 0x0000002827047290 */ /* 0x000fc8000fffe804 */
[----:B------:R-:W-:-:S04]  /*1de0*/  USHF.L.U32 UR4, UR4, 0x3, URZ ;  /* 0x0000000304047899 */ /* 0x000fc8000800063f */
[----:B------:R-:W-:Y:S02]  /*1df0*/  ULOP3.LUT UR4, UR4, 0x8, URZ, 0xc0, !UPT ;  /* 0x0000000804047892 */ /* 0x000fe4000f8ec03f */
[----:B--2---:R-:W-:-:S04]  /*1e00*/  ULEA UR5, UR6, UR5, 0x18 ;  /* 0x0000000506057291 */ /* 0x004fc8000f8ec03f */
[----:B------:R-:W-:-:S04]  /*1e10*/  UIADD3 UR4, UR5, 0x10, UR4 ;  /* 0x0000001005047890 */ /* 0x000fc8000fffe004 */
[----:B------:R-:W-:-:S09]  /*1e20*/  UPRMT UR4, URZ, 0x654, UR4 ;  /* 0x000006543f047896 */ /* 0x000fd20008000004 */
[----:B------:R-:W-:Y:S01]  /*1e30*/  SYNCS.ARRIVE.TRANS64.RED.A1T0 RZ, [UR4], RZ ;  /* 0x000000ffffff79a7 */ /* 0x000fe20008100404 */
[----:B------:R-:W-:Y:S05]  /*1e40*/  @P0 BRA `(.L_x_26) ;  /* 0x0000000000040947 */ /* 0x000fea0003800000 */
[----:B------:R-:W-:Y:S01]  /*1e50*/  BPT.TRAP 0x1 ;  /* 0x000000040000795c */ /* 0x000fe20000300000 */
.L_x_26:
[----:B------:R-:W2:Y:S01]  /*1e60*/  LDC R7, c[0x0][0x288] ;  /* 0x0000a200ff077b82 */ /* 0x000ea20000000800 */
[----:B01----:R-:W-:Y:S01]  /*1e70*/  SHF.R.U32.HI R3, RZ, 0x2, R18 ;  /* 0x00000002ff037819 */ /* 0x003fe20000011612 */
[----:B------:R-:W-:Y:S01]  /*1e80*/  UIADD3 UR39, UR40, UR39, URZ ;  /* 0x0000002728277290 */ /* 0x000fe2000fffe03f */
[C---:B------:R-:W-:Y:S01]  /*1e90*/  LOP3.LUT R4, R18.reuse, 0x60, RZ, 0xc0, !PT ;  /* 0x0000006012047812 */ /* 0x040fe200078ec0ff */
[----:B------:R-:W-:Y:S01]  /*1ea0*/  ULDC UR8, c[0x0][0x284] ;  /* 0x0000a10000087ab9 */ /* 0x000fe20000000800 */
[----:B------:R-:W-:Y:S01]  /*1eb0*/  LOP3.LUT R3, R3, 0x7, RZ, 0xc0, !PT ;  /* 0x0000000703037812 */ /* 0x000fe200078ec0ff */
[----:B------:R-:W-:Y:S01]  /*1ec0*/  USHF.R.U32.HI UR4, URZ, 0x1, UR39 ;  /* 0x000000013f047899 */ /* 0x000fe20008011627 */
[----:B------:R-:W-:Y:S01]  /*1ed0*/  SHF.R.U32.HI R10, RZ, 0x1, R4 ;  /* 0x00000001ff0a7819 */ /* 0x000fe20000011604 */
[----:B------:R-:W-:Y:S01]  /*1ee0*/  IMAD.SHL.U32 R4, R18, 0x2, RZ ;  /* 0x0000000212047824 */ /* 0x000fe200078e00ff */
[----:B------:R-:W-:Y:S01]  /*1ef0*/  LOP3.LUT R0, R22, 0x1, RZ, 0xc0, !PT ;  /* 0x0000000116007812 */ /* 0x000fe200078ec0ff */
[----:B------:R-:W-:Y:S01]  /*1f00*/  ULOP3.LUT UR4, UR4, 0x1, URZ, 0xc0, !UPT ;  /* 0x0000000104047892 */ /* 0x000fe2000f8ec03f */
[----:B------:R-:W-:Y:S01]  /*1f10*/  IADD3 R5, RZ, -R10, -R3 ;  /* 0x8000000aff057210 */ /* 0x000fe20007ffe803 */
[----:B------:R-:W-:Y:S01]  /*1f20*/  UISETP.GT.U32.AND UP1, UPT, UR39, 0x1, UPT ;  /* 0x000000012700788c */ /* 0x000fe2000bf24070 */
[----:B------:R-:W-:Y:S01]  /*1f30*/  LOP3.LUT R9, R4, 0x6, RZ, 0xc0, !PT ;  /* 0x0000000604097812 */ /* 0x000fe200078ec0ff */
[C---:B------:R-:W-:Y:S01]  /*1f40*/  IMAD.SHL.U32 R6, R0.reuse, 0x40, RZ ;  /* 0x0000004000067824 */ /* 0x040fe200078e00ff */
[----:B------:R-:W-:Y:S01]  /*1f50*/  UISETP.NE.U32.AND UP0, UPT, UR4, 0x1, UPT ;  /* 0x000000010400788c */ /* 0x000fe2000bf05070 */
[----:B------:R-:W-:Y:S01]  /*1f60*/  IMAD R11, R0, -0x40, R5 ;  /* 0xffffffc0000b7824 */ /* 0x000fe200078e0205 */
[----:B------:R-:W-:Y:S01]  /*1f70*/  LOP3.LUT R0, R18, 0x3, RZ, 0xc0, !PT ;  /* 0x0000000312007812 */ /* 0x000fe200078ec0ff */
[----:B------:R-:W-:Y:S01]  /*1f80*/  ULDC.64 UR6, c[0x0][0x5d0] ;  /* 0x0001740000067ab9 */ /* 0x000fe20000000a00 */
[----:B------:R-:W-:Y:S01]  /*1f90*/  PRMT R8, R9, 0x6540, R152 ;  /* 0x0000654009087816 */ /* 0x000fe20000000098 */
[----:B------:R-:W-:Y:S01]  /*1fa0*/  IMAD.SHL.U32 R152, R152, 0x100, RZ ;  /* 0x0000010098987824 */ /* 0x000fe200078e00ff */
[----:B------:R-:W-:Y:S01]  /*1fb0*/  SHF.R.S32.HI R21, RZ, 0x1f, R23 ;  /* 0x0000001fff157819 */ /* 0x000fe20000011417 */
[----:B------:R-:W-:Y:S01]  /*1fc0*/  UISETP.LT.U32.AND UP1, UPT, UR40, 0x2, UP1 ;  /* 0x000000022800788c */ /* 0x000fe20008f21070 */
[----:B------:R-:W-:Y:S01]  /*1fd0*/  SHF.R.S32.HI R9, RZ, 0x1f, R8 ;  /* 0x0000001fff097819 */ /* 0x000fe20000011408 */
[----:B--2---:R-:W-:Y:S01]  /*1fe0*/  IMAD R13, R0, -0x2, R7 ;  /* 0xfffffffe000d7824 */ /* 0x004fe200078e0207 */
[----:B------:R-:W-:Y:S01]  /*1ff0*/  ISETP.GE.AND P0, PT, R152, R7, PT ;  /* 0x000000079800720c */ /* 0x000fe20003f06270 */
[----:B------:R-:W-:Y:S01]  /*2000*/  IMAD.SHL.U32 R0, R153, 0x80, RZ ;  /* 0x0000008099007824 */ /* 0x000fe200078e00ff */
[----:B------:R-:W-:Y:S01]  /*2010*/  UISETP.GT.U32.AND UP0, UPT, UR40, 0x1, !UP0 ;  /* 0x000000012800788c */ /* 0x000fe2000c704070 */
[----:B------:R-:W-:Y:S01]  /*2020*/  IMAD R4, R21, UR6, RZ ;  /* 0x0000000615047c24 */ /* 0x000fe2000f8e02ff */
[----:B------:R-:W-:Y:S01]  /*2030*/  LOP3.LUT R3, R6, 0x40, R3, 0xe2, !PT ;  /* 0x0000004006037812 */ /* 0x000fe200078ee203 */
[----:B------:R-:W-:Y:S01]  /*2040*/  USEL UR5, URZ, 0x1, !UP1 ;  /* 0x000000013f057887 */ /* 0x000fe2000c800000 */
[C---:B------:R-:W-:Y:S01]  /*2050*/  ISETP.GE.OR P0, PT, R0.reuse, UR8, P0 ;  /* 0x0000000800007c0c */ /* 0x040fe20008706670 */
[----:B------:R-:W-:Y:S01]  /*2060*/  USEL UR4, URZ, 0x1, !UP0 ;  /* 0x000000013f047887 */ /* 0x000fe2000c000000 */
[----:B------:R-:W-:Y:S01]  /*2070*/  IMAD.WIDE R6, R153, 0x80, RZ ;  /* 0x0000008099067825 */ /* 0x000fe200078e02ff */
[----:B------:R-:W-:Y:S01]  /*2080*/  ULOP3.LUT UR39, UR39, 0x1, URZ, 0xc0, !UPT ;  /* 0x0000000127277892 */ /* 0x000fe2000f8ec03f */
[----:B------:R-:W-:Y:S01]  /*2090*/  IADD3 R0, -R0, UR8, R11 ;  /* 0x0000000800007c10 */ /* 0x000fe2000fffe10b */
[----:B------:R-:W-:Y:S01]  /*20a0*/  ULOP3.LUT UR38, UR4, UR38, UR5, 0x96, !UPT ;  /* 0x0000002604267292 */ /* 0x000fe2000f8e9605 */
[C---:B------:R-:W-:Y:S01]  /*20b0*/  IMAD R15, R23.reuse, UR7, R4 ;  /* 0x00000007170f7c24 */ /* 0x040fe2000f8e0204 */
[----:B------:R-:W-:Y:S01]  /*20c0*/  LOP3.LUT R167, R6, R3, R10, 0xfe, !PT ;  /* 0x0000000306a77212 */ /* 0x000fe200078efe0a */
[----:B------:R-:W-:-:S04]  /*20d0*/  IMAD.WIDE.U32 R4, R23, UR6, R8 ;  /* 0x0000000617047c25 */ /* 0x000fc8000f8e0008 */
[----:B------:R-:W-:Y:S02]  /*20e0*/  IMAD.IADD R5, R5, 0x1, R15 ;  /* 0x0000000105057824 */ /* 0x000fe400078e020f */
[----:B------:R-:W-:Y:S02]  /*20f0*/  IMAD.IADD R3, R13, 0x1, -R152 ;  /* 0x000000010d037824 */ /* 0x000fe400078e0a98 */
[----:B------:R-:W-:Y:S01]  /*2100*/  IMAD.MOV.U32 R153, RZ, RZ, -0x1 ;  /* 0xffffffffff997424 */ /* 0x000fe200078e00ff */
[----:B------:R-:W-:Y:S06]  /*2110*/  @P0 BRA `(.L_x_28) ;  /* 0x0000007800dc0947 */ /* 0x000fec0003800000 */
[----:B------:R-:W0:Y:S01]  /*2120*/  LDC.64 R10, c[0x0][0x5c8] ;  /* 0x00017200ff0a7b82 */ /* 0x000e220000000a00 */
[----:B-----5:R-:W-:Y:S01]  /*2130*/  FSETP.NEU.AND P0, PT, R155, RZ, PT ;  /* 0x000000ff9b00720b */ /* 0x020fe20003f0d000 */
[----:B------:R-:W-:Y:S01]  /*2140*/  BSSY B0, `(.L_x_28) ;  /* 0x00007b4000007945 */ /* 0x000fe20003800000 */
[----:B------:R-:W-:-:S04]  /*2150*/  ISETP.GT.AND P2, PT, R3, RZ, PT ;  /* 0x000000ff0300720c */ /* 0x000fc80003f44270 */
[----:B------:R-:W-:Y:S01]  /*2160*/  ISETP.GT.AND P1, PT, R0, RZ, P2 ;  /* 0x000000ff0000720c */ /* 0x000fe20001724270 */
[-C--:B0-----:R-:W-:Y:S02]  /*2170*/  IMAD R12, R7, R10.reuse, RZ ;  /* 0x0000000a070c7224 */ /* 0x081fe400078e02ff */
[----:B------:R-:W-:-:S04]  /*2180*/  IMAD.WIDE.U32 R160, R167, R10, R4 ;  /* 0x0000000aa7a07225 */ /* 0x000fc800078e0004 */
[----:B------:R-:W-:-:S04]  /*2190*/  IMAD R5, R167, R11, R12 ;  /* 0x0000000ba7057224 */ /* 0x000fc800078e020c */
[----:B------:R-:W-:Y:S01]  /*21a0*/  IMAD.IADD R169, R161, 0x1, R5 ;  /* 0x00000001a1a97824 */ /* 0x000fe200078e0205 */
[----:B------:R-:W-:Y:S06]  /*21b0*/  @!P0 BRA `(.L_x_29) ;  /* 0x0000005400988947 */ /* 0x000fec0003800000 */
[----:B------:R-:W0:Y:S01]  /*21c0*/  LDC.64 R14, c[0x0][0x5b8] ;  /* 0x00016e00ff0e7b82 */ /* 0x000e220000000a00 */
[----:B------:R-:W-:-:S07]  /*21d0*/  ULDC.64 UR4, c[0x0][0x5c0] ;  /* 0x0001700000047ab9 */ /* 0x000fce0000000a00 */
[----:B------:R-:W1:Y:S08]  /*21e0*/  LDC.64 R164, c[0x0][0x5b0] ;  /* 0x00016c00ffa47b82 */ /* 0x000e700000000a00 */
[----:B------:R-:W2:Y:S01]  /*21f0*/  LDC.64 R12, c[0x0][0x5a8] ;  /* 0x00016a00ff0c7b82 */ /* 0x000ea20000000a00 */
[-C--:B0-----:R-:W-:Y:S02]  /*2200*/  IMAD R4, R21, R14.reuse, RZ ;  /* 0x0000000e15047224 */ /* 0x081fe400078e02ff */
[----:B------:R-:W-:-:S04]  /*2210*/  IMAD.WIDE.U32 R162, R23, R14, R8 ;  /* 0x0000000e17a27225 */ /* 0x000fc800078e0008 */
[----:B------:R-:W-:Y:S02]  /*2220*/  IMAD R159, R23, R15, R4 ;  /* 0x0000000f179f7224 */ /* 0x000fe400078e0204 */
[-C--:B-1----:R-:W-:Y:S02]  /*2230*/  IMAD R6, R7, R164.reuse, RZ ;  /* 0x000000a407067224 */ /* 0x082fe400078e02ff */
[----:B------:R-:W-:Y:S02]  /*2240*/  IMAD.IADD R21, R163, 0x1, R159 ;  /* 0x00000001a3157824 */ /* 0x000fe400078e029f */
[----:B------:R-:W-:Y:S02]  /*2250*/  IMAD.MOV.U32 R20, RZ, RZ, R162 ;  /* 0x000000ffff147224 */ /* 0x000fe400078e00a2 */
[C---:B------:R-:W-:Y:S02]  /*2260*/  IMAD R161, R167.reuse, R165, R6 ;  /* 0x000000a5a7a17224 */ /* 0x040fe400078e0206 */
[----:B------:R-:W-:-:S04]  /*2270*/  IMAD.WIDE.U32 R4, R167, R164, R20 ;  /* 0x000000a4a7047225 */ /* 0x000fc800078e0014 */
[----:B------:R-:W-:Y:S01]  /*2280*/  IMAD.IADD R5, R5, 0x1, R161 ;  /* 0x0000000105057824 */ /* 0x000fe200078e02a1 */
[----:B--2---:R-:W-:-:S04]  /*2290*/  LEA R6, P0, R4, R12, 0x1 ;  /* 0x0000000c04067211 */ /* 0x004fc800078008ff */
[----:B------:R-:W-:-:S05]  /*22a0*/  LEA.HI.X R7, R4, R13, R5, 0x1, P0 ;  /* 0x0000000d04077211 */ /* 0x000fca00000f0c05 */
[----:B------:R0:W2:Y:S01]  /*22b0*/  @P1 LDG.E.LTC128B.U16 R15, desc[UR36][R6.64] ;  /* 0x00000024060f1981 */ /* 0x0000a2000c1e1520 */
[----:B------:R-:W-:Y:S01]  /*22c0*/  IMAD.WIDE.U32 R156, R167, R164, R8 ;  /* 0x000000a4a79c7225 */ /* 0x000fe200078e0008 */
[----:B------:R-:W-:Y:S03]  /*22d0*/  BSSY B1, `(.L_x_30) ;  /* 0x0000013000017945 */ /* 0x000fe60003800000 */
[----:B------:R-:W-:Y:S02]  /*22e0*/  IMAD.IADD R157, R161, 0x1, R157 ;  /* 0x00000001a19d7824 */ /* 0x000fe400078e029d */
[----:B------:R-:W-:-:S04]  /*22f0*/  IMAD.WIDE.U32 R156, R23, R14, R156 ;  /* 0x0000000e179c7225 */ /* 0x000fc800078e009c */
[----:B0-----:R-:W-:Y:S01]  /*2300*/  IMAD.IADD R7, R159, 0x1, R157 ;  /* 0x000000019f077824 */ /* 0x001fe200078e029d */
[----:B------:R-:W-:Y:S02]  /*2310*/  LEA R6, P4, R156, R12, 0x1 ;  /* 0x0000000c9c067211 */ /* 0x000fe400078808ff */
[----:B------:R-:W-:Y:S02]  /*2320*/  SHF.L.U64.HI R157, R164, 0x3, R165 ;  /* 0x00000003a49d7819 */ /* 0x000fe400000102a5 */
[----:B------:R-:W-:Y:S01]  /*2330*/  LEA.HI.X R7, R156, R13, R7, 0x1, P4 ;  /* 0x0000000d9c077211 */ /* 0x000fe200020f0c07 */
[----:B------:R-:W-:Y:S02]  /*2340*/  IMAD.SHL.U32 R156, R164, 0x8, RZ ;  /* 0x00000008a49c7824 */ /* 0x000fe400078e00ff */
[----:B--2---:R-:W-:-:S04]  /*2350*/  IMAD.U32 R4, R15, 0x10000, RZ ;  /* 0x000100000f047824 */ /* 0x004fc800078e00ff */
[----:B------:R-:W-:Y:S01]  /*2360*/  FMUL R5, R4, R155 ;  /* 0x0000009b04057220 */ /* 0x000fe20000400000 */
[----:B------:R-:W-:-:S03]  /*2370*/  LEA R4, P0, R160, UR4, 0x1 ;  /* 0x00000004a0047c11 */ /* 0x000fc6000f8008ff */
[----:B------:R-:W-:Y:S01]  /*2380*/  FFMA R24, R24, R154, R5 ;  /* 0x0000009a18187223 */ /* 0x000fe20000000005 */
[----:B------:R-:W-:Y:S02]  /*2390*/  LEA.HI.X R5, R160, UR5, R169, 0x1, P0 ;  /* 0x00000005a0057c11 */ /* 0x000fe400080f0ca9 */
[----:B------:R-:W-:Y:S02]  /*23a0*/  ISETP.GT.AND P0, PT, R3, 0x1, PT ;  /* 0x000000010300780c */ /* 0x000fe40003f04270 */
[----:B------:R-:W-:Y:S02]  /*23b0*/  F2FP.BF16.F32.PACK_AB R24, RZ, R24 ;  /* 0x00000018ff18723e */ /* 0x000fe400000010ff */
[----:B------:R-:W-:-:S03]  /*23c0*/  ISETP.GT.AND P3, PT, R0, RZ, P0 ;  /* 0x000000ff0000720c */ /* 0x000fc60000764270 */
[----:B------:R0:W-:Y:S10]  /*23d0*/  @P1 STG.E.U16 desc[UR36][R4.64], R24 ;  /* 0x0000001804001986 */ /* 0x0001f4000c101524 */
[----:B------:R-:W-:Y:S05]  /*23e0*/  @!P3 BRA `(.L_x_31) ;  /* 0x000000000004b947 */ /* 0x000fea0003800000 */
[----:B------:R1:W5:Y:S02]  /*23f0*/  LDG.E.LTC128B.U16 R15, desc[UR36][R6.64+0x2] ;  /* 0x00000224060f7981 */ /* 0x000364000c1e1520 */
.L_x_31:
[----:B------:R-:W-:Y:S05]  /*2400*/  BSYNC B1 ;  /* 0x0000000000017941 */ /* 0x000fea0003800000 */
.L_x_30:
[----:B-----5:R-:W-:Y:S01]  /*2410*/  IMAD.U32 R20, R15, 0x10000, RZ ;  /* 0x000100000f147824 */ /* 0x020fe200078e00ff */
[----:B------:R-:W-:Y:S01]  /*2420*/  ISETP.GT.AND P2, PT, R0, 0x8, P2 ;  /* 0x000000080000780c */ /* 0x000fe20001744270 */
[----:B------:R-:W-:Y:S01]  /*2430*/  IMAD.WIDE.U32 R156, R167, R164, R156 ;  /* 0x000000a4a79c7225 */ /* 0x000fe200078e009c */
[----:B------:R-:W-:-:S03]  /*2440*/  PRMT R152, R15, 0x7610, R152 ;  /* 0x000076100f987816 */ /* 0x000fc60000000098 */
[----:B------:R-:W-:Y:S01]  /*2450*/  FMUL R20, R20, R155 ;  /* 0x0000009b14147220 */ /* 0x000fe20000400000 */
[----:B------:R-:W-:Y:S01]  /*2460*/  IMAD.IADD R161, R161, 0x1, R157 ;  /* 0x00000001a1a17824 */ /* 0x000fe200078e029d */
[----:B------:R-:W-:Y:S02]  /*2470*/  IADD3 R162, P1, R162, R156, RZ ;  /* 0x0000009ca2a27210 */ /* 0x000fe40007f3e0ff */
[----:B------:R-:W-:-:S03]  /*2480*/  FFMA R25, R25, R154, R20 ;  /* 0x0000009a19197223 */ /* 0x000fc60000000014 */
[----:B------:R-:W-:Y:S02]  /*2490*/  IMAD.X R21, R161, 0x1, R21, P1 ;  /* 0x00000001a1157824 */ /* 0x000fe400008e0615 */
[----:B------:R-:W-:Y:S02]  /*24a0*/  F2FP.BF16.F32.PACK_AB R25, RZ, R25 ;  /* 0x00000019ff19723e */ /* 0x000fe400000010ff */
[C---:B------:R-:W-:Y:S02]  /*24b0*/  LEA R20, P1, R162.reuse, R12, 0x1 ;  /* 0x0000000ca2147211 */ /* 0x040fe400078208ff */
[----:B------:R-:W-:Y:S02]  /*24c0*/  PRMT R157, R25, 0x7610, R157 ;  /* 0x00007610199d7816 */ /* 0x000fe4000000009d */
[----:B------:R-:W-:-:S03]  /*24d0*/  LEA.HI.X R21, R162, R13, R21, 0x1, P1 ;  /* 0x0000000da2157211 */ /* 0x000fc600008f0c15 */
[----:B------:R2:W-:Y:S04]  /*24e0*/  @P3 STG.E.U16 desc[UR36][R4.64+0x2], R157 ;  /* 0x0000029d04003986 */ /* 0x0005e8000c101524 */
[----:B------:R-:W0:Y:S01]  /*24f0*/  @P2 LDG.E.LTC128B.U16 R152, desc[UR36][R20.64] ;  /* 0x0000002414982981 */ /* 0x000e22000c1e1520 */
[----:B------:R-:W-:Y:S01]  /*2500*/  IADD3 R8, P1, R8, R156, RZ ;  /* 0x0000009c08087210 */ /* 0x000fe20007f3e0ff */
[----:B------:R-:W-:Y:S01]  /*2510*/  BSSY B1, `(.L_x_32) ;  /* 0x0000011000017945 */ /* 0x000fe20003800000 */
[----:B------:R-:W-:Y:S02]  /*2520*/  SHF.L.U64.HI R11, R10, 0x4, R11 ;  /* 0x000000040a0b7819 */ /* 0x000fe4000001020b */
[----:B------:R-:W-:Y:S01]  /*2530*/  ISETP.GT.AND P0, PT, R0, 0x8, P0 ;  /* 0x000000080000780c */ /* 0x000fe20000704270 */
[----:B------:R-:W-:Y:S01]  /*2540*/  IMAD.X R9, R9, 0x1, R161, P1 ;  /* 0x0000000109097824 */ /* 0x000fe200008e06a1 */
[----:B------:R-:W-:Y:S01]  /*2550*/  LEA R10, P1, R10, R4, 0x4 ;  /* 0x000000040a0a7211 */ /* 0x000fe200078220ff */
[----:B------:R-:W-:-:S04]  /*2560*/  IMAD.WIDE.U32 R14, R23, R14, R8 ;  /* 0x0000000e170e7225 */ /* 0x000fc800078e0008 */
[----:B------:R-:W-:Y:S01]  /*2570*/  IMAD.X R11, R11, 0x1, R5, P1 ;  /* 0x000000010b0b7824 */ /* 0x000fe200008e0605 */
[----:B------:R-:W-:Y:S01]  /*2580*/  LEA R8, P3, R14, R12, 0x1 ;  /* 0x0000000c0e087211 */ /* 0x000fe200078608ff */
[----:B------:R-:W-:-:S05]  /*2590*/  IMAD.IADD R9, R159, 0x1, R15 ;  /* 0x000000019f097824 */ /* 0x000fca00078e020f */
[----:B------:R-:W-:Y:S01]  /*25a0*/  LEA.HI.X R9, R14, R13, R9, 0x1, P3 ;  /* 0x0000000d0e097211 */ /* 0x000fe200018f0c09 */
[----:B0-----:R-:W-:-:S04]  /*25b0*/  IMAD.U32 R24, R152, 0x10000, RZ ;  /* 0x0001000098187824 */ /* 0x001fc800078e00ff */
[----:B------:R-:W-:-:S04]  /*25c0*/  FMUL R25, R24, R155 ;  /* 0x0000009b18197220 */ /* 0x000fc80000400000 */
[----:B------:R-:W-:-:S05]  /*25d0*/  FFMA R25, R26, R154, R25 ;  /* 0x0000009a1a197223 */ /* 0x000fca0000000019 */
[----:B------:R-:W-:-:S05]  /*25e0*/  F2FP.BF16.F32.PACK_AB R25, RZ, R25 ;  /* 0x00000019ff19723e */ /* 0x000fca00000010ff */
[----:B------:R2:W-:Y:S01]  /*25f0*/  @P2 STG.E.U16 desc[UR36][R10.64], R25 ;  /* 0x000000190a002986 */ /* 0x0005e2000c101524 */
[----:B------:R-:W-:Y:S05]  /*2600*/  @!P0 BRA `(.L_x_33) ;  /* 0x0000000000048947 */ /* 0x000fea0003800000 */
[----:B------:R0:W5:Y:S02]  /*2610*/  LDG.E.LTC128B.U16 R152, desc[UR36][R8.64+0x2] ;  /* 0x0000022408987981 */ /* 0x000164000c1e1520 */
.L_x_33:
[----:B------:R-:W-:Y:S05]  /*2620*/  BSYNC B1 ;  /* 0x0000000000017941 */ /* 0x000fea0003800000 */
.L_x_32:
[----:B-----5:R-:W-:Y:S01]  /*2630*/  IMAD.U32 R12, R152, 0x10000, RZ ;  /* 0x00010000980c7824 */ /* 0x020fe200078e00ff */
[----:B------:R-:W-:Y:S01]  /*2640*/  ISETP.GT.AND P1, PT, R3, 0x8, PT ;  /* 0x000000080300780c */ /* 0x000fe20003f24270 */
[----:B------:R-:W-:Y:S02]  /*2650*/  BSSY B1, `(.L_x_34) ;  /* 0x0000008000017945 */ /* 0x000fe40003800000 */
[----:B------:R-:W-:Y:S01]  /*2660*/  FMUL R12, R12, R155 ;  /* 0x0000009b0c0c7220 */ /* 0x000fe20000400000 */
[----:B------:R-:W-:-:S03]  /*2670*/  ISETP.GT.AND P2, PT, R0, RZ, P1 ;  /* 0x000000ff0000720c */ /* 0x000fc60000f44270 */
[----:B------:R-:W-:-:S05]  /*2680*/  FFMA R12, R27, R154, R12 ;  /* 0x0000009a1b0c7223 */ /* 0x000fca000000000c */
[----:B------:R-:W-:-:S05]  /*2690*/  F2FP.BF16.F32.PACK_AB R12, RZ, R12 ;  /* 0x0000000cff0c723e */ /* 0x000fca00000010ff */
[----:B------:R3:W-:Y:S01]  /*26a0*/  @P0 STG.E.U16 desc[UR36][R10.64+0x2], R12 ;  /* 0x0000020c0a000986 */ /* 0x0007e2000c101524 */
[----:B------:R-:W-:Y:S05]  /*26b0*/  @!P2 BRA `(.L_x_35) ;  /* 0x000000000004a947 */ /* 0x000fea0003800000 */
[----:B------:R4:W5:Y:S02]  /*26c0*/  LDG.E.LTC128B.U16 R152, desc[UR36][R6.64+0x10] ;  /* 0x0000102406987981 */ /* 0x000964000c1e1520 */
.L_x_35:
[----:B------:R-:W-:Y:S05]  /*26d0*/  BSYNC B1 ;  /* 0x0000000000017941 */ /* 0x000fea0003800000 */
.L_x_34:
[----:B---3-5:R-:W-:Y:S01]  /*26e0*/  IMAD.U32 R12, R152, 0x10000, RZ ;  /* 0x00010000980c7824 */ /* 0x028fe200078e00ff */
        /* <DEDUP_REMOVED lines=9> */
.L_x_37:
[----:B------:R-:W-:Y:S05]  /*2780*/  BSYNC B1 ;  /* 0x0000000000017941 */ /* 0x000fea0003800000 */
.L_x_36:
[----:B-----5:R-:W-:Y:S01]  /*2790*/  IMAD.U32 R12, R152, 0x10000, RZ ;  /* 0x00010000980c7824 */ /* 0x020fe200078e00ff */
[----:B------:R-:W-:Y:S01]  /*27a0*/  ISETP.GT.AND P1, PT, R0, 0x8, P1 ;  /* 0x000000080000780c */ /* 0x000fe20000f24270 */
[----:B------:R-:W-:Y:S02]  /*27b0*/  BSSY B1, `(.L_x_38) ;  /* 0x0000007000017945 */ /* 0x000fe40003800000 */
[----:B------:R-:W-:-:S04]  /*27c0*/  FMUL R12, R12, R155 ;  /* 0x0000009b0c0c7220 */ /* 0x000fc80000400000 */
[----:B------:R-:W-:-:S05]  /*27d0*/  FFMA R12, R29, R154, R12 ;  /* 0x0000009a1d0c7223 */ /* 0x000fca000000000c */
[----:B------:R-:W-:-:S05]  /*27e0*/  F2FP.BF16.F32.PACK_AB R12, RZ, R12 ;  /* 0x0000000cff0c723e */ /* 0x000fca00000010ff */
[----:B------:R0:W-:Y:S01]  /*27f0*/  @P3 STG.E.U16 desc[UR36][R4.64+0x12], R12 ;  /* 0x0000120c04003986 */ /* 0x0001e2000c101524 */
[----:B------:R-:W-:Y:S05]  /*2800*/  @!P1 BRA `(.L_x_39) ;  /* 0x0000000000049947 */ /* 0x000fea0003800000 */
[----:B------:R0:W5:Y:S02]  /*2810*/  LDG.E.LTC128B.U16 R152, desc[UR36][R8.64+0x10] ;  /* 0x0000102408987981 */ /* 0x000164000c1e1520 */
.L_x_39:
[----:B------:R-:W-:Y:S05]  /*2820*/  BSYNC B1 ;  /* 0x0000000000017941 */ /* 0x000fea0003800000 */
.L_x_38:
[----:B0----5:R-:W-:Y:S01]  /*2830*/  IMAD.U32 R12, R152, 0x10000, RZ ;  /* 0x00010000980c7824 */ /* 0x021fe200078e00ff */
[----:B------:R-:W-:Y:S01]  /*2840*/  ISETP.GT.AND P0, PT, R0, 0x8, P0 ;  /* 0x000000080000780c */ /* 0x000fe20000704270 */
[----:B------:R-:W-:Y:S02]  /*2850*/  BSSY B1, `(.L_x_40) ;  /* 0x0000007000017945 */ /* 0x000fe40003800000 */
[----:B---3--:R-:W-:-:S04]  /*2860*/  FMUL R13, R12, R155 ;  /* 0x0000009b0c0d7220 */ /* 0x008fc80000400000 */
[----:B------:R-:W-:-:S05]  /*2870*/  FFMA R13, R30, R154, R13 ;  /* 0x0000009a1e0d7223 */ /* 0x000fca000000000d */
[----:B------:R-:W-:-:S05]  /*2880*/  F2FP.BF16.F32.PACK_AB R13, RZ, R13 ;  /* 0x0000000dff0d723e */ /* 0x000fca00000010ff */
[----:B------:R0:W-:Y:S01]  /*2890*/  @P1 STG.E.U16 desc[UR36][R10.64+0x10], R13 ;  /* 0x0000100d0a001986 */ /* 0x0001e2000c101524 */
[----:B------:R-:W-:Y:S05]  /*28a0*/  @!P0 BRA `(.L_x_41) ;  /* 0x0000000000048947 */ /* 0x000fea0003800000 */
[----:B------:R3:W5:Y:S02]  /*28b0*/  LDG.E.LTC128B.U16 R152, desc[UR36][R8.64+0x12] ;  /* 0x0000122408987981 */ /* 0x000764000c1e1520 */
.L_x_41:
[----:B------:R-:W-:Y:S05]  /*28c0*/  BSYNC B1 ;  /* 0x0000000000017941 */ /* 0x000fea0003800000 */
.L_x_40:
        /* <DEDUP_REMOVED lines=10> */
.L_x_43:
[----:B------:R-:W-:Y:S05]  /*2970*/  BSYNC B1 ;  /* 0x0000000000017941 */ /* 0x000fea0003800000 */
.L_x_42:
[----:B0----5:R-:W-:Y:S01]  /*2980*/  IMAD.U32 R12, R152, 0x10000, RZ ;  /* 0x00010000980c7824 */ /* 0x021fe200078e00ff */
        /* <DEDUP_REMOVED lines=9> */
.L_x_45:
[----:B------:R-:W-:Y:S05]  /*2a20*/  BSYNC B1 ;  /* 0x0000000000017941 */ /* 0x000fea0003800000 */
.L_x_44:
        /* <DEDUP_REMOVED lines=9> */
.L_x_47:
[----:B------:R-:W-:Y:S05]  /*2ac0*/  BSYNC B1 ;  /* 0x0000000000017941 */ /* 0x000fea0003800000 */
.L_x_46:
[----:B0----5:R-:W-:Y:S01]  /*2ad0*/  IMAD.U32 R12, R152, 0x10000, RZ ;  /* 0x00010000980c7824 */ /* 0x021fe200078e00ff */
        /* <DEDUP_REMOVED lines=8> */
.L_x_49:
[----:B------:R-:W-:Y:S05]  /*2b60*/  BSYNC B1 ;  /* 0x0000000000017941 */ /* 0x000fea0003800000 */
.L_x_48:
        /* <DEDUP_REMOVED lines=10> */
.L_x_51:
[----:B------:R-:W-:Y:S05]  /*2c10*/  BSYNC B1 ;  /* 0x0000000000017941 */ /* 0x000fea0003800000 */
.L_x_50:
        /* <DEDUP_REMOVED lines=10> */
.L_x_53:
[----:B------:R-:W-:Y:S05]  /*2cc0*/  BSYNC B1 ;  /* 0x0000000000017941 */ /* 0x000fea0003800000 */
.L_x_52:
        /* <DEDUP_REMOVED lines=9> */
.L_x_55:
[----:B------:R-:W-:Y:S05]  /*2d60*/  BSYNC B1 ;  /* 0x0000000000017941 */ /* 0x000fea0003800000 */
.L_x_54:
        /* <DEDUP_REMOVED lines=9> */
.L_x_57:
[----:B------:R-:W-:Y:S05]  /*2e00*/  BSYNC B1 ;  /* 0x0000000000017941 */ /* 0x000fea0003800000 */
.L_x_56:
        /* <DEDUP_REMOVED lines=10> */
.L_x_59:
[----:B------:R-:W-:Y:S05]  /*2eb0*/  BSYNC B1 ;  /* 0x0000000000017941 */ /* 0x000fea0003800000 */
.L_x_58:
        /* <DEDUP_REMOVED lines=10> */
.L_x_61:
[----:B------:R-:W-:Y:S05]  /*2f60*/  BSYNC B1 ;  /* 0x0000000000017941 */ /* 0x000fea0003800000 */
.L_x_60:
        /* <DEDUP_REMOVED lines=9> */
.L_x_63:
[----:B------:R-:W-:Y:S05]  /*3000*/  BSYNC B1 ;  /* 0x0000000000017941 */ /* 0x000fea0003800000 */
.L_x_62:
        /* <DEDUP_REMOVED lines=9> */
.L_x_65:
[----:B------:R-:W-:Y:S05]  /*30a0*/  BSYNC B1 ;  /* 0x0000000000017941 */ /* 0x000fea0003800000 */
.L_x_64:
        /* <DEDUP_REMOVED lines=10> */
.L_x_67:
[----:B------:R-:W-:Y:S05]  /*3150*/  BSYNC B1 ;  /* 0x0000000000017941 */ /* 0x000fea0003800000 */
.L_x_66:
        /* <DEDUP_REMOVED lines=10> */
.L_x_69:
[----:B------:R-:W-:Y:S05]  /*3200*/  BSYNC B1 ;  /* 0x0000000000017941 */ /* 0x000fea0003800000 */
.L_x_68:
        /* <DEDUP_REMOVED lines=9> */
.L_x_71:
[----:B------:R-:W-:Y:S05]  /*32a0*/  BSYNC B1 ;  /* 0x0000000000017941 */ /* 0x000fea0003800000 */
.L_x_70:
        /* <DEDUP_REMOVED lines=9> */
.L_x_73:
[----:B------:R-:W-:Y:S05]  /*3340*/  BSYNC B1 ;  /* 0x0000000000017941 */ /* 0x000fea0003800000 */
.L_x_72:
        /* <DEDUP_REMOVED lines=10> */
.L_x_75:
[----:B------:R-:W-:Y:S05]  /*33f0*/  BSYNC B1 ;  /* 0x0000000000017941 */ /* 0x000fea0003800000 */
.L_x_74:
        /* <DEDUP_REMOVED lines=10> */
.L_x_77:
[----:B------:R-:W-:Y:S05]  /*34a0*/  BSYNC B1 ;  /* 0x0000000000017941 */ /* 0x000fea0003800000 */
.L_x_76:
        /* <DEDUP_REMOVED lines=9> */
.L_x_79:
[----:B------:R-:W-:Y:S05]  /*3540*/  BSYNC B1 ;  /* 0x0000000000017941 */ /* 0x000fea0003800000 */
.L_x_78:
        /* <DEDUP_REMOVED lines=9> */
.L_x_81:
[----:B------:R-:W-:Y:S05]  /*35e0*/  BSYNC B1 ;  /* 0x0000000000017941 */ /* 0x000fea0003800000 */
.L_x_80:
        /* <DEDUP_REMOVED lines=10> */
.L_x_83:
[----:B------:R-:W-:Y:S05]  /*3690*/  BSYNC B1 ;  /* 0x0000000000017941 */ /* 0x000fea0003800000 */
.L_x_82:
        /* <DEDUP_REMOVED lines=10> */
.L_x_85:
[----:B------:R-:W-:Y:S05]  /*3740*/  BSYNC B1 ;  /* 0x0000000000017941 */ /* 0x000fea0003800000 */
.L_x_84:
        /* <DEDUP_REMOVED lines=9> */
.L_x_87:
[----:B------:R-:W-:Y:S05]  /*37e0*/  BSYNC B1 ;  /* 0x0000000000017941 */ /* 0x000fea0003800000 */
.L_x_86:
        /* <DEDUP_REMOVED lines=9> */
.L_x_89:
[----:B------:R-:W-:Y:S05]  /*3880*/  BSYNC B1 ;  /* 0x0000000000017941 */ /* 0x000fea0003800000 */
.L_x_88:
        /* <DEDUP_REMOVED lines=10> */
.L_x_91:
[----:B------:R-:W-:Y:S05]  /*3930*/  BSYNC B1 ;  /* 0x0000000000017941 */ /* 0x000fea0003800000 */
.L_x_90:
        /* <DEDUP_REMOVED lines=10> */
.L_x_93:
[----:B------:R-:W-:Y:S05]  /*39e0*/  BSYNC B1 ;  /* 0x0000000000017941 */ /* 0x000fea0003800000 */
.L_x_92:
        /* <DEDUP_REMOVED lines=9> */
.L_x_95:
[----:B------:R-:W-:Y:S05]  /*3a80*/  BSYNC B1 ;  /* 0x0000000000017941 */ /* 0x000fea0003800000 */
.L_x_94:
        /* <DEDUP_REMOVED lines=9> */
.L_x_97:
[----:B------:R-:W-:Y:S05]  /*3b20*/  BSYNC B1 ;  /* 0x0000000000017941 */ /* 0x000fea0003800000 */
.L_x_96:
        /* <DEDUP_REMOVED lines=10> */
.L_x_99:
[----:B------:R-:W-:Y:S05]  /*3bd0*/  BSYNC B1 ;  /* 0x0000000000017941 */ /* 0x000fea0003800000 */
.L_x_98:
        /* <DEDUP_REMOVED lines=10> */
.L_x_101:
[----:B------:R-:W-:Y:S05]  /*3c80*/  BSYNC B1 ;  /* 0x0000000000017941 */ /* 0x000fea0003800000 */
.L_x_100:
        /* <DEDUP_REMOVED lines=9> */
.L_x_103:
[----:B------:R-:W-:Y:S05]  /*3d20*/  BSYNC B1 ;  /* 0x0000000000017941 */ /* 0x000fea0003800000 */
.L_x_102:
        /* <DEDUP_REMOVED lines=9> */
.L_x_105:
[----:B------:R-:W-:Y:S05]  /*3dc0*/  BSYNC B1 ;  /* 0x0000000000017941 */ /* 0x000fea0003800000 */
.L_x_104:
        /* <DEDUP_REMOVED lines=10> */
.L_x_107:
[----:B------:R-:W-:Y:S05]  /*3e70*/  BSYNC B1 ;  /* 0x0000000000017941 */ /* 0x000fea0003800000 */
.L_x_106:
        /* <DEDUP_REMOVED lines=10> */
.L_x_109:
[----:B------:R-:W-:Y:S05]  /*3f20*/  BSYNC B1 ;  /* 0x0000000000017941 */ /* 0x000fea0003800000 */
.L_x_108:
        /* <DEDUP_REMOVED lines=9> */
.L_x_111:
[----:B------:R-:W-:Y:S05]  /*3fc0*/  BSYNC B1 ;  /* 0x0000000000017941 */ /* 0x000fea0003800000 */
.L_x_110:
        /* <DEDUP_REMOVED lines=9> */
.L_x_113:
[----:B------:R-:W-:Y:S05]  /*4060*/  BSYNC B1 ;  /* 0x0000000000017941 */ /* 0x000fea0003800000 */
.L_x_112:
        /* <DEDUP_REMOVED lines=10> */
.L_x_115:
[----:B------:R-:W-:Y:S05]  /*4110*/  BSYNC B1 ;  /* 0x0000000000017941 */ /* 0x000fea0003800000 */
.L_x_114:
        /* <DEDUP_REMOVED lines=10> */
.L_x_117:
[----:B------:R-:W-:Y:S05]  /*41c0*/  BSYNC B1 ;  /* 0x0000000000017941 */ /* 0x000fea0003800000 */
.L_x_116:
        /* <DEDUP_REMOVED lines=9> */
.L_x_119:
[----:B------:R-:W-:Y:S05]  /*4260*/  BSYNC B1 ;  /* 0x0000000000017941 */ /* 0x000fea0003800000 */
.L_x_118:
        /* <DEDUP_REMOVED lines=9> */
.L_x_121:
[----:B------:R-:W-:Y:S05]  /*4300*/  BSYNC B1 ;  /* 0x0000000000017941 */ /* 0x000fea0003800000 */
.L_x_120:
        /* <DEDUP_REMOVED lines=10> */
.L_x_123:
[----:B------:R-:W-:Y:S05]  /*43b0*/  BSYNC B1 ;  /* 0x0000000000017941 */ /* 0x000fea0003800000 */
.L_x_122:
        /* <DEDUP_REMOVED lines=10> */
.L_x_125:
[----:B------:R-:W-:Y:S05]  /*4460*/  BSYNC B1 ;  /* 0x0000000000017941 */ /* 0x000fea0003800000 */
.L_x_124:
        /* <DEDUP_REMOVED lines=9> */
.L_x_127:
[----:B------:R-:W-:Y:S05]  /*4500*/  BSYNC B1 ;  /* 0x0000000000017941 */ /* 0x000fea0003800000 */
.L_x_126:
        /* <DEDUP_REMOVED lines=9> */
.L_x_129:
[----:B------:R-:W-:Y:S05]  /*45a0*/  BSYNC B1 ;  /* 0x0000000000017941 */ /* 0x000fea0003800000 */
.L_x_128:
        /* <DEDUP_REMOVED lines=10> */
.L_x_131:
[----:B------:R-:W-:Y:S05]  /*4650*/  BSYNC B1 ;  /* 0x0000000000017941 */ /* 0x000fea0003800000 */
.L_x_130:
        /* <DEDUP_REMOVED lines=10> */
.L_x_133:
[----:B------:R-:W-:Y:S05]  /*4700*/  BSYNC B1 ;  /* 0x0000000000017941 */ /* 0x000fea0003800000 */
.L_x_132:
        /* <DEDUP_REMOVED lines=9> */
.L_x_135:
[----:B------:R-:W-:Y:S05]  /*47a0*/  BSYNC B1 ;  /* 0x0000000000017941 */ /* 0x000fea0003800000 */
.L_x_134:
        /* <DEDUP_REMOVED lines=9> */
.L_x_137:
[----:B------:R-:W-:Y:S05]  /*4840*/  BSYNC B1 ;  /* 0x0000000000017941 */ /* 0x000fea0003800000 */
.L_x_136:
        /* <DEDUP_REMOVED lines=10> */
.L_x_139:
[----:B------:R-:W-:Y:S05]  /*48f0*/  BSYNC B1 ;  /* 0x0000000000017941 */ /* 0x000fea0003800000 */
.L_x_138:
        /* <DEDUP_REMOVED lines=10> */
.L_x_141:
[----:B------:R-:W-:Y:S05]  /*49a0*/  BSYNC B1 ;  /* 0x0000000000017941 */ /* 0x000fea0003800000 */
.L_x_140:
        /* <DEDUP_REMOVED lines=9> */
.L_x_143:
[----:B------:R-:W-:Y:S05]  /*4a40*/  BSYNC B1 ;  /* 0x0000000000017941 */ /* 0x000fea0003800000 */
.L_x_142:
        /* <DEDUP_REMOVED lines=9> */
.L_x_145:
[----:B------:R-:W-:Y:S05]  /*4ae0*/  BSYNC B1 ;  /* 0x0000000000017941 */ /* 0x000fea0003800000 */
.L_x_144:
        /* <DEDUP_REMOVED lines=10> */
.L_x_147:
[----:B------:R-:W-:Y:S05]  /*4b90*/  BSYNC B1 ;  /* 0x0000000000017941 */ /* 0x000fea0003800000 */
.L_x_146:
        /* <DEDUP_REMOVED lines=10> */
.L_x_149:
[----:B------:R-:W-:Y:S05]  /*4c40*/  BSYNC B1 ;  /* 0x0000000000017941 */ /* 0x000fea0003800000 */
.L_x_148:
        /* <DEDUP_REMOVED lines=9> */
.L_x_151:
[----:B------:R-:W-:Y:S05]  /*4ce0*/  BSYNC B1 ;  /* 0x0000000000017941 */ /* 0x000fea0003800000 */
.L_x_150:
        /* <DEDUP_REMOVED lines=9> */
.L_x_153:
[----:B------:R-:W-:Y:S05]  /*4d80*/  BSYNC B1 ;  /* 0x0000000000017941 */ /* 0x000fea0003800000 */
.L_x_152:
        /* <DEDUP_REMOVED lines=10> */
.L_x_155:
[----:B------:R-:W-:Y:S05]  /*4e30*/  BSYNC B1 ;  /* 0x0000000000017941 */ /* 0x000fea0003800000 */
.L_x_154:
        /* <DEDUP_REMOVED lines=10> */
.L_x_157:
[----:B------:R-:W-:Y:S05]  /*4ee0*/  BSYNC B1 ;  /* 0x0000000000017941 */ /* 0x000fea0003800000 */
.L_x_156:
        /* <DEDUP_REMOVED lines=9> */
.L_x_159:
[----:B------:R-:W-:Y:S05]  /*4f80*/  BSYNC B1 ;  /* 0x0000000000017941 */ /* 0x000fea0003800000 */
.L_x_158:
        /* <DEDUP_REMOVED lines=9> */
.L_x_161:
[----:B------:R-:W-:Y:S05]  /*5020*/  BSYNC B1 ;  /* 0x0000000000017941 */ /* 0x000fea0003800000 */
.L_x_160:
        /* <DEDUP_REMOVED lines=10> */
.L_x_163:
[----:B------:R-:W-:Y:S05]  /*50d0*/  BSYNC B1 ;  /* 0x0000000000017941 */ /* 0x000fea0003800000 */
.L_x_162:
        /* <DEDUP_REMOVED lines=10> */
.L_x_165:
[----:B------:R-:W-:Y:S05]  /*5180*/  BSYNC B1 ;  /* 0x0000000000017941 */ /* 0x000fea0003800000 */
.L_x_164:
        /* <DEDUP_REMOVED lines=9> */
.L_x_167:
[----:B------:R-:W-:Y:S05]  /*5220*/  BSYNC B1 ;  /* 0x0000000000017941 */ /* 0x000fea0003800000 */
.L_x_166:
        /* <DEDUP_REMOVED lines=9> */
.L_x_169:
[----:B------:R-:W-:Y:S05]  /*52c0*/  BSYNC B1 ;  /* 0x0000000000017941 */ /* 0x000fea0003800000 */
.L_x_168:
        /* <DEDUP_REMOVED lines=10> */
.L_x_171:
[----:B------:R-:W-:Y:S05]  /*5370*/  BSYNC B1 ;  /* 0x0000000000017941 */ /* 0x000fea0003800000 */
.L_x_170:
        /* <DEDUP_REMOVED lines=10> */
.L_x_173:
[----:B------:R-:W-:Y:S05]  /*5420*/  BSYNC B1 ;  /* 0x0000000000017941 */ /* 0x000fea0003800000 */
.L_x_172:
        /* <DEDUP_REMOVED lines=9> */
.L_x_175:
[----:B------:R-:W-:Y:S05]  /*54c0*/  BSYNC B1 ;  /* 0x0000000000017941 */ /* 0x000fea0003800000 */
.L_x_174:
        /* <DEDUP_REMOVED lines=9> */
.L_x_177:
[----:B------:R-:W-:Y:S05]  /*5560*/  BSYNC B1 ;  /* 0x0000000000017941 */ /* 0x000fea0003800000 */
.L_x_176:
        /* <DEDUP_REMOVED lines=10> */
.L_x_179:
[----:B------:R-:W-:Y:S05]  /*5610*/  BSYNC B1 ;  /* 0x0000000000017941 */ /* 0x000fea0003800000 */
.L_x_178:
        /* <DEDUP_REMOVED lines=10> */
.L_x_181:
[----:B------:R-:W-:Y:S05]  /*56c0*/  BSYNC B1 ;  /* 0x0000000000017941 */ /* 0x000fea0003800000 */
.L_x_180:
        /* <DEDUP_REMOVED lines=9> */
.L_x_183:
[----:B------:R-:W-:Y:S05]  /*5760*/  BSYNC B1 ;  /* 0x0000000000017941 */ /* 0x000fea0003800000 */
.L_x_182:
        /* <DEDUP_REMOVED lines=9> */
.L_x_185:
[----:B------:R-:W-:Y:S05]  /*5800*/  BSYNC B1 ;  /* 0x0000000000017941 */ /* 0x000fea0003800000 */
.L_x_184:
        /* <DEDUP_REMOVED lines=10> */
.L_x_187:
[----:B------:R-:W-:Y:S05]  /*58b0*/  BSYNC B1 ;  /* 0x0000000000017941 */ /* 0x000fea0003800000 */
.L_x_186:
        /* <DEDUP_REMOVED lines=10> */
.L_x_189:
[----:B------:R-:W-:Y:S05]  /*5960*/  BSYNC B1 ;  /* 0x0000000000017941 */ /* 0x000fea0003800000 */
.L_x_188:
        /* <DEDUP_REMOVED lines=9> */
.L_x_191:
[----:B------:R-:W-:Y:S05]  /*5a00*/  BSYNC B1 ;  /* 0x0000000000017941 */ /* 0x000fea0003800000 */
.L_x_190:
        /* <DEDUP_REMOVED lines=9> */
.L_x_193:
[----:B------:R-:W-:Y:S05]  /*5aa0*/  BSYNC B1 ;  /* 0x0000000000017941 */ /* 0x000fea0003800000 */
.L_x_192:
        /* <DEDUP_REMOVED lines=10> */
.L_x_195:
[----:B------:R-:W-:Y:S05]  /*5b50*/  BSYNC B1 ;  /* 0x0000000000017941 */ /* 0x000fea0003800000 */
.L_x_194:
        /* <DEDUP_REMOVED lines=10> */
.L_x_197:
[----:B------:R-:W-:Y:S05]  /*5c00*/  BSYNC B1 ;  /* 0x0000000000017941 */ /* 0x000fea0003800000 */
.L_x_196:
        /* <DEDUP_REMOVED lines=9> */
.L_x_199:
[----:B------:R-:W-:Y:S05]  /*5ca0*/  BSYNC B1 ;  /* 0x0000000000017941 */ /* 0x000fea0003800000 */
.L_x_198:
        /* <DEDUP_REMOVED lines=9> */
.L_x_201:
[----:B------:R-:W-:Y:S05]  /*5d40*/  BSYNC B1 ;  /* 0x0000000000017941 */ /* 0x000fea0003800000 */
.L_x_200:
        /* <DEDUP_REMOVED lines=10> */
.L_x_203:
[----:B------:R-:W-:Y:S05]  /*5df0*/  BSYNC B1 ;  /* 0x0000000000017941 */ /* 0x000fea0003800000 */
.L_x_202:
        /* <DEDUP_REMOVED lines=10> */
.L_x_205:
[----:B------:R-:W-:Y:S05]  /*5ea0*/  BSYNC B1 ;  /* 0x0000000000017941 */ /* 0x000fea0003800000 */
.L_x_204:
        /* <DEDUP_REMOVED lines=9> */
.L_x_207:
[----:B------:R-:W-:Y:S05]  /*5f40*/  BSYNC B1 ;  /* 0x0000000000017941 */ /* 0x000fea0003800000 */
.L_x_206:
        /* <DEDUP_REMOVED lines=9> */
.L_x_209:
[----:B------:R-:W-:Y:S05]  /*5fe0*/  BSYNC B1 ;  /* 0x0000000000017941 */ /* 0x000fea0003800000 */
.L_x_208:
        /* <DEDUP_REMOVED lines=10> */
.L_x_211:
[----:B------:R-:W-:Y:S05]  /*6090*/  BSYNC B1 ;  /* 0x0000000000017941 */ /* 0x000fea0003800000 */
.L_x_210:
        /* <DEDUP_REMOVED lines=10> */
.L_x_213:
[----:B------:R-:W-:Y:S05]  /*6140*/  BSYNC B1 ;  /* 0x0000000000017941 */ /* 0x000fea0003800000 */
.L_x_212:
        /* <DEDUP_REMOVED lines=9> */
.L_x_215:
[----:B------:R-:W-:Y:S05]  /*61e0*/  BSYNC B1 ;  /* 0x0000000000017941 */ /* 0x000fea0003800000 */
.L_x_214:
        /* <DEDUP_REMOVED lines=9> */
.L_x_217:
[----:B------:R-:W-:Y:S05]  /*6280*/  BSYNC B1 ;  /* 0x0000000000017941 */ /* 0x000fea0003800000 */
.L_x_216:
        /* <DEDUP_REMOVED lines=10> */
.L_x_219:
[----:B------:R-:W-:Y:S05]  /*6330*/  BSYNC B1 ;  /* 0x0000000000017941 */ /* 0x000fea0003800000 */
.L_x_218:
        /* <DEDUP_REMOVED lines=10> */
.L_x_221:
[----:B------:R-:W-:Y:S05]  /*63e0*/  BSYNC B1 ;  /* 0x0000000000017941 */ /* 0x000fea0003800000 */
.L_x_220:
        /* <DEDUP_REMOVED lines=9> */
.L_x_223:
[----:B------:R-:W-:Y:S05]  /*6480*/  BSYNC B1 ;  /* 0x0000000000017941 */ /* 0x000fea0003800000 */
.L_x_222:
        /* <DEDUP_REMOVED lines=9> */
.L_x_225:
[----:B------:R-:W-:Y:S05]  /*6520*/  BSYNC B1 ;  /* 0x0000000000017941 */ /* 0x000fea0003800000 */
.L_x_224:
        /* <DEDUP_REMOVED lines=10> */
.L_x_227:
[----:B------:R-:W-:Y:S05]  /*65d0*/  BSYNC B1 ;  /* 0x0000000000017941 */ /* 0x000fea0003800000 */
.L_x_226:
        /* <DEDUP_REMOVED lines=10> */
.L_x_229:
[----:B------:R-:W-:Y:S05]  /*6680*/  BSYNC B1 ;  /* 0x0000000000017941 */ /* 0x000fea0003800000 */
.L_x_228:
        /* <DEDUP_REMOVED lines=9> */
.L_x_231:
[----:B------:R-:W-:Y:S05]  /*6720*/  BSYNC B1 ;  /* 0x0000000000017941 */ /* 0x000fea0003800000 */
.L_x_230:
        /* <DEDUP_REMOVED lines=9> */
.L_x_233:
[----:B------:R-:W-:Y:S05]  /*67c0*/  BSYNC B1 ;  /* 0x0000000000017941 */ /* 0x000fea0003800000 */
.L_x_232:
        /* <DEDUP_REMOVED lines=10> */
.L_x_235:
[----:B------:R-:W-:Y:S05]  /*6870*/  BSYNC B1 ;  /* 0x0000000000017941 */ /* 0x000fea0003800000 */
.L_x_234:
        /* <DEDUP_REMOVED lines=10> */
.L_x_237:
[----:B------:R-:W-:Y:S05]  /*6920*/  BSYNC B1 ;  /* 0x0000000000017941 */ /* 0x000fea0003800000 */
.L_x_236:
        /* <DEDUP_REMOVED lines=9> */
.L_x_239:
[----:B------:R-:W-:Y:S05]  /*69c0*/  BSYNC B1 ;  /* 0x0000000000017941 */ /* 0x000fea0003800000 */
.L_x_238:
        /* <DEDUP_REMOVED lines=9> */
.L_x_241:
[----:B------:R-:W-:Y:S05]  /*6a60*/  BSYNC B1 ;  /* 0x0000000000017941 */ /* 0x000fea0003800000 */
.L_x_240:
        /* <DEDUP_REMOVED lines=10> */
.L_x_243:
[----:B------:R-:W-:Y:S05]  /*6b10*/  BSYNC B1 ;  /* 0x0000000000017941 */ /* 0x000fea0003800000 */
.L_x_242:
        /* <DEDUP_REMOVED lines=10> */
.L_x_245:
[----:B------:R-:W-:Y:S05]  /*6bc0*/  BSYNC B1 ;  /* 0x0000000000017941 */ /* 0x000fea0003800000 */
.L_x_244:
        /* <DEDUP_REMOVED lines=9> */
.L_x_247:
[----:B------:R-:W-:Y:S05]  /*6c60*/  BSYNC B1 ;  /* 0x0000000000017941 */ /* 0x000fea0003800000 */
.L_x_246:
        /* <DEDUP_REMOVED lines=9> */
.L_x_249:
[----:B------:R-:W-:Y:S05]  /*6d00*/  BSYNC B1 ;  /* 0x0000000000017941 */ /* 0x000fea0003800000 */
.L_x_248:
        /* <DEDUP_REMOVED lines=10> */
.L_x_251:
[----:B------:R-:W-:Y:S05]  /*6db0*/  BSYNC B1 ;  /* 0x0000000000017941 */ /* 0x000fea0003800000 */
.L_x_250:
        /* <DEDUP_REMOVED lines=10> */
.L_x_253:
[----:B------:R-:W-:Y:S05]  /*6e60*/  BSYNC B1 ;  /* 0x0000000000017941 */ /* 0x000fea0003800000 */
.L_x_252:
        /* <DEDUP_REMOVED lines=9> */
.L_x_255:
[----:B------:R-:W-:Y:S05]  /*6f00*/  BSYNC B1 ;  /* 0x0000000000017941 */ /* 0x000fea0003800000 */
.L_x_254:
        /* <DEDUP_REMOVED lines=9> */
.L_x_257:
[----:B------:R-:W-:Y:S05]  /*6fa0*/  BSYNC B1 ;  /* 0x0000000000017941 */ /* 0x000fea0003800000 */
.L_x_256:
        /* <DEDUP_REMOVED lines=10> */
.L_x_259:
[----:B------:R-:W-:Y:S05]  /*7050*/  BSYNC B1 ;  /* 0x0000000000017941 */ /* 0x000fea0003800000 */
.L_x_258:
        /* <DEDUP_REMOVED lines=10> */
.L_x_261:
[----:B------:R-:W-:Y:S05]  /*7100*/  BSYNC B1 ;  /* 0x0000000000017941 */ /* 0x000fea0003800000 */
.L_x_260:
        /* <DEDUP_REMOVED lines=9> */
.L_x_263:
[----:B------:R-:W-:Y:S05]  /*71a0*/  BSYNC B1 ;  /* 0x0000000000017941 */ /* 0x000fea0003800000 */
.L_x_262:
        /* <DEDUP_REMOVED lines=9> */
.L_x_265:
[----:B------:R-:W-:Y:S05]  /*7240*/  BSYNC B1 ;  /* 0x0000000000017941 */ /* 0x000fea0003800000 */
.L_x_264:
        /* <DEDUP_REMOVED lines=10> */
.L_x_267:
[----:B------:R-:W-:Y:S05]  /*72f0*/  BSYNC B1 ;  /* 0x0000000000017941 */ /* 0x000fea0003800000 */
.L_x_266:
        /* <DEDUP_REMOVED lines=10> */
.L_x_269:
[----:B------:R-:W-:Y:S05]  /*73a0*/  BSYNC B1 ;  /* 0x0000000000017941 */ /* 0x000fea0003800000 */
.L_x_268:
        /* <DEDUP_REMOVED lines=9> */
.L_x_271:
[----:B------:R-:W-:Y:S05]  /*7440*/  BSYNC B1 ;  /* 0x0000000000017941 */ /* 0x000fea0003800000 */
.L_x_270:
        /* <DEDUP_REMOVED lines=9> */
.L_x_273:
[----:B------:R-:W-:Y:S05]  /*74e0*/  BSYNC B1 ;  /* 0x0000000000017941 */ /* 0x000fea0003800000 */
.L_x_272:
        /* <DEDUP_REMOVED lines=10> */
.L_x_275:
[----:B------:R-:W-:Y:S05]  /*7590*/  BSYNC B1 ;  /* 0x0000000000017941 */ /* 0x000fea0003800000 */
.L_x_274:
        /* <DEDUP_REMOVED lines=10> */
.L_x_277:
[----:B------:R-:W-:Y:S05]  /*7640*/  BSYNC B1 ;  /* 0x0000000000017941 */ /* 0x000fea0003800000 */
.L_x_276:
[----:B01--45:R-:W-:Y:S01]  /*7650*/  IMAD.U32 R6, R152, 0x10000, RZ ;  /* 0x0001000098067824 */ /* 0x033fe200078e00ff */
        /* <DEDUP_REMOVED lines=8> */
.L_x_279:
[----:B------:R-:W-:Y:S05]  /*76e0*/  BSYNC B1 ;  /* 0x0000000000017941 */ /* 0x000fea0003800000 */
.L_x_278:
[----:B0-2--5:R-:W-:Y:S01]  /*76f0*/  IMAD.U32 R4, R152, 0x10000, RZ ;  /* 0x0001000098047824 */ /* 0x025fe200078e00ff */
[----:B------:R-:W-:Y:S01]  /*7700*/  ISETP.GT.AND P0, PT, R0, 0x8, P0 ;  /* 0x000000080000780c */ /* 0x000fe20000704270 */
[----:B------:R-:W-:Y:S01]  /*7710*/  @P1 IMAD.MOV.U32 R5, RZ, RZ, R11 ;  /* 0x000000ffff051224 */ /* 0x000fe200078e000b */
[----:B------:R-:W-:Y:S01]  /*7720*/  BSSY B1, `(.L_x_280) ;  /* 0x0000008000017945 */ /* 0x000fe20003800000 */
[----:B------:R-:W-:Y:S01]  /*7730*/  FMUL R3, R4, R155 ;  /* 0x0000009b04037220 */ /* 0x000fe20000400000 */
[----:B------:R-:W-:-:S03]  /*7740*/  @P1 IMAD.MOV.U32 R4, RZ, RZ, R10 ;  /* 0x000000ffff041224 */ /* 0x000fc600078e000a */
[----:B------:R-:W-:-:S05]  /*7750*/  FFMA R3, R150, R154, R3 ;  /* 0x0000009a96037223 */ /* 0x000fca0000000003 */
[----:B------:R-:W-:-:S05]  /*7760*/  F2FP.BF16.F32.PACK_AB R3, RZ, R3 ;  /* 0x00000003ff03723e */ /* 0x000fca00000010ff */
[----:B------:R0:W-:Y:S01]  /*7770*/  @P1 STG.E.U16 desc[UR36][R4.64+0x1f0], R3 ;  /* 0x0001f00304001986 */ /* 0x0001e2000c101524 */
[----:B------:R-:W-:Y:S05]  /*7780*/  @!P0 BRA `(.L_x_281) ;  /* 0x0000000000048947 */ /* 0x000fea0003800000 */
[----:B------:R2:W5:Y:S02]  /*7790*/  LDG.E.LTC128B.U16 R152, desc[UR36][R8.64+0x1f2] ;  /* 0x0001f22408987981 */ /* 0x000564000c1e1520 */
.L_x_281:
[----:B------:R-:W-:Y:S05]  /*77a0*/  BSYNC B1 ;  /* 0x0000000000017941 */ /* 0x000fea0003800000 */
.L_x_280:
[----:B------:R-:W-:Y:S05]  /*77b0*/  @!P0 BRA `(.L_x_282) ;  /* 0x0000002400308947 */ /* 0x000fea0003800000 */
[----:B-----5:R-:W-:-:S04]  /*77c0*/  IMAD.U32 R152, R152, 0x10000, RZ ;  /* 0x0001000098987824 */ /* 0x020fc800078e00ff */
[----:B------:R-:W-:-:S04]  /*77d0*/  FMUL R152, R152, R155 ;  /* 0x0000009b98987220 */ /* 0x000fc80000400000 */
[----:B------:R-:W-:-:S05]  /*77e0*/  FFMA R152, R151, R154, R152 ;  /* 0x0000009a97987223 */ /* 0x000fca0000000098 */
[----:B------:R-:W-:-:S05]  /*77f0*/  F2FP.BF16.F32.PACK_AB R152, RZ, R152 ;  /* 0x00000098ff98723e */ /* 0x000fca00000010ff */
[----:B------:R4:W-:Y:S01]  /*7800*/  STG.E.U16 desc[UR36][R10.64+0x1f2], R152 ;  /* 0x0001f2980a007986 */ /* 0x0009e2000c101524 */
[----:B------:R-:W-:Y:S05]  /*7810*/  BRA `(.L_x_282) ;  /* 0x0000002400187947 */ /* 0x000fea0003800000 */
.L_x_29:
[----:B------:R-:W-:Y:S01]  /*7820*/  ISETP.GT.AND P0, PT, R3, 0x1, PT ;  /* 0x000000010300780c */ /* 0x000fe20003f04270 */
[----:B------:R-:W-:Y:S01]  /*7830*/  ULDC.64 UR4, c[0x0][0x5c0] ;  /* 0x0001700000047ab9 */ /* 0x000fe20000000a00 */
[-C--:B------:R-:W-:Y:S01]  /*7840*/  FMUL R24, R24, R154.reuse ;  /* 0x0000009a18187220 */ /* 0x080fe20000400000 */
[-C--:B------:R-:W-:Y:S01]  /*7850*/  FMUL R25, R25, R154.reuse ;  /* 0x0000009a19197220 */ /* 0x080fe20000400000 */
[----:B------:R-:W-:Y:S01]  /*7860*/  ISETP.GT.AND P3, PT, R0, RZ, P0 ;  /* 0x000000ff0000720c */ /* 0x000fe20000764270 */
[-C--:B------:R-:W-:Y:S01]  /*7870*/  FMUL R26, R26, R154.reuse ;  /* 0x0000009a1a1a7220 */ /* 0x080fe20000400000 */
[----:B------:R-:W-:Y:S01]  /*7880*/  LEA R4, P4, R160, UR4, 0x1 ;  /* 0x00000004a0047c11 */ /* 0x000fe2000f8808ff */
[----:B------:R-:W-:Y:S01]  /*7890*/  FMUL R27, R27, R154 ;  /* 0x0000009a1b1b7220 */ /* 0x000fe20000400000 */
[----:B------:R-:W-:Y:S01]  /*78a0*/  F2FP.BF16.F32.PACK_AB R24, RZ, R24 ;  /* 0x00000018ff18723e */ /* 0x000fe200000010ff */
[-C--:B------:R-:W-:Y:S01]  /*78b0*/  FMUL R28, R28, R154.reuse ;  /* 0x0000009a1c1c7220 */ /* 0x080fe20000400000 */
[----:B------:R-:W-:Y:S01]  /*78c0*/  LEA.HI.X R5, R160, UR5, R169, 0x1, P4 ;  /* 0x00000005a0057c11 */ /* 0x000fe2000a0f0ca9 */
[-C--:B------:R-:W-:Y:S01]  /*78d0*/  FMUL R29, R29, R154.reuse ;  /* 0x0000009a1d1d7220 */ /* 0x080fe20000400000 */
[----:B------:R-:W-:Y:S01]  /*78e0*/  F2FP.BF16.F32.PACK_AB R25, RZ, R25 ;  /* 0x00000019ff19723e */ /* 0x000fe200000010ff */
[-C--:B------:R-:W-:Y:S01]  /*78f0*/  FMUL R30, R30, R154.reuse ;  /* 0x0000009a1e1e7220 */ /* 0x080fe20000400000 */
[----:B------:R-:W-:Y:S01]  /*7900*/  SHF.L.U64.HI R11, R10, 0x4, R11 ;  /* 0x000000040a0b7819 */ /* 0x000fe2000001020b */
[----:B------:R-:W-:Y:S01]  /*7910*/  @P1 STG.E.U16 desc[UR36][R4.64], R24 ;  /* 0x0000001804001986 */ /* 0x000fe2000c101524 */
[----:B------:R-:W-:Y:S01]  /*7920*/  ISETP.GT.AND P1, PT, R3, 0x8, PT ;  /* 0x000000080300780c */ /* 0x000fe20003f24270 */
[----:B------:R-:W-:Y:S01]  /*7930*/  FMUL R31, R31, R154 ;  /* 0x0000009a1f1f7220 */ /* 0x000fe20000400000 */
[----:B------:R-:W-:Y:S01]  /*7940*/  ISETP.GT.AND P4, PT, R0, 0x8, P0 ;  /* 0x000000080000780c */ /* 0x000fe20000784270 */
[----:B------:R-:W-:Y:S01]  /*7950*/  @P3 STG.E.U16 desc[UR36][R4.64+0x2], R25 ;  /* 0x0000021904003986 */ /* 0x000fe2000c101524 */
[----:B------:R-:W-:Y:S01]  /*7960*/  LEA R6, P3, R10, R4, 0x4 ;  /* 0x000000040a067211 */ /* 0x000fe200078620ff */
[-C--:B------:R-:W-:Y:S01]  /*7970*/  FMUL R32, R32, R154.reuse ;  /* 0x0000009a20207220 */ /* 0x080fe20000400000 */
[C---:B------:R-:W-:Y:S01]  /*7980*/  ISETP.GT.AND P2, PT, R0.reuse, 0x8, P2 ;  /* 0x000000080000780c */ /* 0x040fe20001744270 */
[-C--:B------:R-:W-:Y:S01]  /*7990*/  FMUL R33, R33, R154.reuse ;  /* 0x0000009a21217220 */ /* 0x080fe20000400000 */
[----:B------:R-:W-:Y:S01]  /*79a0*/  ISETP.GT.AND P0, PT, R3, 0x9, PT ;  /* 0x000000090300780c */ /* 0x000fe20003f04270 */
[----:B------:R-:W-:Y:S01]  /*79b0*/  IMAD.X R7, R11, 0x1, R5, P3 ;  /* 0x000000010b077824 */ /* 0x000fe200018e0605 */
[----:B------:R-:W-:Y:S01]  /*79c0*/  ISETP.GT.AND P5, PT, R0, RZ, P1 ;  /* 0x000000ff0000720c */ /* 0x000fe20000fa4270 */
[-C--:B------:R-:W-:Y:S01]  /*79d0*/  FMUL R34, R34, R154.reuse ;  /* 0x0000009a22227220 */ /* 0x080fe20000400000 */
[----:B------:R-:W-:Y:S01]  /*79e0*/  ISETP.GT.AND P3, PT, R0, RZ, P0 ;  /* 0x000000ff0000720c */ /* 0x000fe20000764270 */
[----:B------:R-:W-:Y:S01]  /*79f0*/  FMUL R35, R35, R154 ;  /* 0x0000009a23237220 */ /* 0x000fe20000400000 */
[----:B------:R-:W-:Y:S01]  /*7a00*/  F2FP.BF16.F32.PACK_AB R26, RZ, R26 ;  /* 0x0000001aff1a723e */ /* 0x000fe200000010ff */
[-C--:B------:R-:W-:Y:S01]  /*7a10*/  FMUL R36, R36, R154.reuse ;  /* 0x0000009a24247220 */ /* 0x080fe20000400000 */
[----:B------:R-:W-:Y:S01]  /*7a20*/  F2FP.BF16.F32.PACK_AB R27, RZ, R27 ;  /* 0x0000001bff1b723e */ /* 0x000fe200000010ff */
[----:B------:R-:W-:Y:S01]  /*7a30*/  FMUL R37, R37, R154 ;  /* 0x0000009a25257220 */ /* 0x000fe20000400000 */
[----:B------:R-:W-:Y:S01]  /*7a40*/  F2FP.BF16.F32.PACK_AB R28, RZ, R28 ;  /* 0x0000001cff1c723e */ /* 0x000fe200000010ff */
[----:B------:R-:W-:Y:S01]  /*7a50*/  @P2 STG.E.U16 desc[UR36][R6.64], R26 ;  /* 0x0000001a06002986 */ /* 0x000fe2000c101524 */
[----:B------:R-:W-:Y:S01]  /*7a60*/  F2FP.BF16.F32.PACK_AB R29, RZ, R29 ;  /* 0x0000001dff1d723e */ /* 0x000fe200000010ff */
[-C--:B------:R-:W-:Y:S01]  /*7a70*/  FMUL R38, R38, R154.reuse ;  /* 0x0000009a26267220 */ /* 0x080fe20000400000 */
[C---:B------:R-:W-:Y:S01]  /*7a80*/  ISETP.GT.AND P2, PT, R0.reuse, 0x8, P1 ;  /* 0x000000080000780c */ /* 0x040fe20000f44270 */
[----:B------:R-:W-:Y:S01]  /*7a90*/  @P4 STG.E.U16 desc[UR36][R6.64+0x2], R27 ;  /* 0x0000021b06004986 */ /* 0x000fe2000c101524 */
[----:B------:R-:W-:Y:S01]  /*7aa0*/  ISETP.GT.AND P1, PT, R3, 0x10, PT ;  /* 0x000000100300780c */ /* 0x000fe20003f24270 */
[----:B------:R-:W-:Y:S01]  /*7ab0*/  FMUL R39, R39, R154 ;  /* 0x0000009a27277220 */ /* 0x000fe20000400000 */
[----:B------:R-:W-:Y:S01]  /*7ac0*/  F2FP.BF16.F32.PACK_AB R30, RZ, R30 ;  /* 0x0000001eff1e723e */ /* 0x000fe200000010ff */
[----:B------:R-:W-:Y:S01]  /*7ad0*/  @P5 STG.E.U16 desc[UR36][R4.64+0x10], R28 ;  /* 0x0000101c04005986 */ /* 0x000fe2000c101524 */
[----:B------:R-:W-:Y:S01]  /*7ae0*/  ISETP.GT.AND P4, PT, R0, RZ, P1 ;  /* 0x000000ff0000720c */ /* 0x000fe20000f84270 */
[-C--:B------:R-:W-:Y:S01]  /*7af0*/  FMUL R40, R40, R154.reuse ;  /* 0x0000009a28287220 */ /* 0x080fe20000400000 */
[----:B------:R-:W-:Y:S01]  /*7b00*/  F2FP.BF16.F32.PACK_AB R31, RZ, R31 ;  /* 0x0000001fff1f723e */ /* 0x000fe200000010ff */
[----:B------:R-:W-:Y:S01]  /*7b10*/  @P3 STG.E.U16 desc[UR36][R4.64+0x12], R29 ;  /* 0x0000121d04003986 */ /* 0x000fe2000c101524 */
[----:B------:R-:W-:Y:S01]  /*7b20*/  ISETP.GT.AND P3, PT, R0, 0x8, P0 ;  /* 0x000000080000780c */ /* 0x000fe20000764270 */
[----:B------:R-:W-:Y:S01]  /*7b30*/  FMUL R41, R41, R154 ;  /* 0x0000009a29297220 */ /* 0x000fe20000400000 */
[----:B------:R-:W-:Y:S01]  /*7b40*/  ISETP.GT.AND P0, PT, R3, 0x11, PT ;  /* 0x000000110300780c */ /* 0x000fe20003f04270 */
[----:B------:R-:W-:Y:S01]  /*7b50*/  @P2 STG.E.U16 desc[UR36][R6.64+0x10], R30 ;  /* 0x0000101e06002986 */ /* 0x000fe2000c101524 */
[----:B------:R-:W-:Y:S01]  /*7b60*/  F2FP.BF16.F32.PACK_AB R32, RZ, R32 ;  /* 0x00000020ff20723e */ /* 0x000fe200000010ff */
[-C--:B------:R-:W-:Y:S01]  /*7b70*/  FMUL R42, R42, R154.reuse ;  /* 0x0000009a2a2a7220 */ /* 0x080fe20000400000 */
[C---:B------:R-:W-:Y:S01]  /*7b80*/  ISETP.GT.AND P5, PT, R0.reuse, RZ, P0 ;  /* 0x000000ff0000720c */ /* 0x040fe200007a4270 */
[-C--:B------:R-:W-:Y:S01]  /*7b90*/  FMUL R43, R43, R154.reuse ;  /* 0x0000009a2b2b7220 */ /* 0x080fe20000400000 */
[----:B------:R-:W-:Y:S01]  /*7ba0*/  ISETP.GT.AND P2, PT, R0, 0x8, P1 ;  /* 0x000000080000780c */ /* 0x000fe20000f44270 */
[-C--:B------:R-:W-:Y:S01]  /*7bb0*/  FMUL R44, R44, R154.reuse ;  /* 0x0000009a2c2c7220 */ /* 0x080fe20000400000 */
[----:B------:R-:W-:Y:S01]  /*7bc0*/  ISETP.GT.AND P1, PT, R3, 0x18, PT ;  /* 0x000000180300780c */ /* 0x000fe20003f24270 */
[-C--:B------:R-:W-:Y:S01]  /*7bd0*/  FMUL R45, R45, R154.reuse ;  /* 0x0000009a2d2d7220 */ /* 0x080fe20000400000 */
[----:B------:R-:W-:Y:S01]  /*7be0*/  F2FP.BF16.F32.PACK_AB R33, RZ, R33 ;  /* 0x00000021ff21723e */ /* 0x000fe200000010ff */
[----:B------:R-:W-:Y:S01]  /*7bf0*/  @P3 STG.E.U16 desc[UR36][R6.64+0x12], R31 ;  /* 0x0000121f06003986 */ /* 0x000fe2000c101524 */
[----:B------:R-:W-:Y:S01]  /*7c00*/  ISETP.GT.AND P3, PT, R0, 0x8, P0 ;  /* 0x000000080000780c */ /* 0x000fe20000764270 */
[-C--:B------:R-:W-:Y:S01]  /*7c10*/  FMUL R46, R46, R154.reuse ;  /* 0x0000009a2e2e7220 */ /* 0x080fe20000400000 */
[----:B------:R-:W-:Y:S01]  /*7c20*/  ISETP.GT.AND P0, PT, R3, 0x19, PT ;  /* 0x000000190300780c */ /* 0x000fe20003f04270 */
[----:B------:R-:W-:Y:S01]  /*7c30*/  @P4 STG.E.U16 desc[UR36][R4.64+0x20], R32 ;  /* 0x0000202004004986 */ /* 0x000fe2000c101524 */
[C---:B------:R-:W-:Y:S01]  /*7c40*/  ISETP.GT.AND P4, PT, R0.reuse, RZ, P1 ;  /* 0x000000ff0000720c */ /* 0x040fe20000f84270 */
[----:B------:R-:W-:Y:S01]  /*7c50*/  FMUL R47, R47, R154 ;  /* 0x0000009a2f2f7220 */ /* 0x000fe20000400000 */
[----:B------:R-:W-:Y:S01]  /*7c60*/  F2FP.BF16.F32.PACK_AB R34, RZ, R34 ;  /* 0x00000022ff22723e */ /* 0x000fe200000010ff */
[----:B------:R-:W-:Y:S01]  /*7c70*/  @P5 STG.E.U16 desc[UR36][R4.64+0x22], R33 ;  /* 0x0000222104005986 */ /* 0x000fe2000c101524 */
[----:B------:R-:W-:Y:S01]  /*7c80*/  ISETP.GT.AND P5, PT, R0, RZ, P0 ;  /* 0x000000ff0000720c */ /* 0x000fe200007a4270 */
[----:B------:R-:W-:Y:S01]  /*7c90*/  FMUL R48, R48, R154 ;  /* 0x0000009a30307220 */ /* 0x000fe20000400000 */
[----:B------:R-:W-:Y:S01]  /*7ca0*/  F2FP.BF16.F32.PACK_AB R35, RZ, R35 ;  /* 0x00000023ff23723e */ /* 0x000fe200000010ff */
[----:B------:R-:W-:Y:S01]  /*7cb0*/  @P2 STG.E.U16 desc[UR36][R6.64+0x20], R34 ;  /* 0x0000202206002986 */ /* 0x000fe2000c101524 */
[----:B------:R-:W-:Y:S01]  /*7cc0*/  F2FP.BF16.F32.PACK_AB R36, RZ, R36 ;  /* 0x00000024ff24723e */ /* 0x000fe200000010ff */
[-C--:B------:R-:W-:Y:S01]  /*7cd0*/  FMUL R49, R49, R154.reuse ;  /* 0x0000009a31317220 */ /* 0x080fe20000400000 */
[----:B------:R-:W-:Y:S01]  /*7ce0*/  ISETP.GT.AND P2, PT, R0, 0x8, P1 ;  /* 0x000000080000780c */ /* 0x000fe20000f44270 */
[----:B------:R-:W-:Y:S01]  /*7cf0*/  @P3 STG.E.U16 desc[UR36][R6.64+0x22], R35 ;  /* 0x0000222306003986 */ /* 0x000fe2000c101524 */
[----:B------:R-:W-:Y:S01]  /*7d00*/  ISETP.GT.AND P1, PT, R3, 0x20, PT ;  /* 0x000000200300780c */ /* 0x000fe20003f24270 */
[-C--:B------:R-:W-:Y:S01]  /*7d10*/  FMUL R50, R50, R154.reuse ;  /* 0x0000009a32327220 */ /* 0x080fe20000400000 */
[----:B------:R-:W-:Y:S01]  /*7d20*/  F2FP.BF16.F32.PACK_AB R37, RZ, R37 ;  /* 0x00000025ff25723e */ /* 0x000fe200000010ff */
[----:B------:R-:W-:Y:S01]  /*7d30*/  @P4 STG.E.U16 desc[UR36][R4.64+0x30], R36 ;  /* 0x0000302404004986 */ /* 0x000fe2000c101524 */
[C---:B------:R-:W-:Y:S01]  /*7d40*/  ISETP.GT.AND P3, PT, R0.reuse, 0x8, P0 ;  /* 0x000000080000780c */ /* 0x040fe20000764270 */
[-C--:B------:R-:W-:Y:S01]  /*7d50*/  FMUL R51, R51, R154.reuse ;  /* 0x0000009a33337220 */ /* 0x080fe20000400000 */
[----:B------:R-:W-:Y:S01]  /*7d60*/  ISETP.GT.AND P0, PT, R3, 0x21, PT ;  /* 0x000000210300780c */ /* 0x000fe20003f04270 */
[----:B------:R-:W-:Y:S01]  /*7d70*/  @P5 STG.E.U16 desc[UR36][R4.64+0x32], R37 ;  /* 0x0000322504005986 */ /* 0x000fe2000c101524 */
[----:B------:R-:W-:Y:S01]  /*7d80*/  ISETP.GT.AND P4, PT, R0, RZ, P1 ;  /* 0x000000ff0000720c */ /* 0x000fe20000f84270 */
[----:B------:R-:W-:Y:S01]  /*7d90*/  FMUL R52, R52, R154 ;  /* 0x0000009a34347220 */ /* 0x000fe20000400000 */
[----:B------:R-:W-:Y:S01]  /*7da0*/  F2FP.BF16.F32.PACK_AB R38, RZ, R38 ;  /* 0x00000026ff26723e */ /* 0x000fe200000010ff */
[-C--:B------:R-:W-:Y:S01]  /*7db0*/  FMUL R53, R53, R154.reuse ;  /* 0x0000009a35357220 */ /* 0x080fe20000400000 */
        /* <DEDUP_REMOVED lines=325> */
[----:B------:R-:W-:Y:S01]  /*9210*/  FMUL R151, R151, R154 ;  /* 0x0000009a97977220 */ /* 0x000fe20000400000 */
[----:B------:R-:W-:Y:S01]  /*9220*/  ISETP.GT.AND P2, PT, R0, 0x8, P1 ;  /* 0x000000080000780c */ /* 0x000fe20000f44270 */
[----:B------:R-:W-:Y:S01]  /*9230*/  @P3 STG.E.U16 desc[UR36][R6.64+0x132], R103 ;  /* 0x0001326706003986 */ /* 0x000fe2000c101524 */
[----:B------:R-:W-:-:S02]  /*9240*/  ISETP.GT.AND P1, PT, R3, 0xa8, PT ;  /* 0x000000a80300780c */ /* 0x000fc40003f24270 */
[----:B------:R-:W-:Y:S01]  /*9250*/  F2FP.BF16.F32.PACK_AB R105, RZ, R105 ;  /* 0x00000069ff69723e */ /* 0x000fe200000010ff */
[----:B------:R-:W-:Y:S01]  /*9260*/  @P4 STG.E.U16 desc[UR36][R4.64+0x140], R104 ;  /* 0x0001406804004986 */ /* 0x000fe2000c101524 */
[C---:B------:R-:W-:Y:S02]  /*9270*/  ISETP.GT.AND P3, PT, R0.reuse, 0x8, P0 ;  /* 0x000000080000780c */ /* 0x040fe40000764270 */
[----:B------:R-:W-:Y:S01]  /*9280*/  ISETP.GT.AND P0, PT, R3, 0xa9, PT ;  /* 0x000000a90300780c */ /* 0x000fe20003f04270 */
[----:B------:R-:W-:Y:S01]  /*9290*/  @P5 STG.E.U16 desc[UR36][R4.64+0x142], R105 ;  /* 0x0001426904005986 */ /* 0x000fe2000c101524 */
[C---:B------:R-:W-:Y:S02]  /*92a0*/  ISETP.GT.AND P4, PT, R0.reuse, RZ, P1 ;  /* 0x000000ff0000720c */ /* 0x040fe40000f84270 */
[----:B------:R-:W-:Y:S02]  /*92b0*/  F2FP.BF16.F32.PACK_AB R106, RZ, R106 ;  /* 0x0000006aff6a723e */ /* 0x000fe400000010ff */
[----:B------:R-:W-:-:S02]  /*92c0*/  ISETP.GT.AND P5, PT, R0, RZ, P0 ;  /* 0x000000ff0000720c */ /* 0x000fc400007a4270 */
[----:B------:R-:W-:Y:S01]  /*92d0*/  F2FP.BF16.F32.PACK_AB R107, RZ, R107 ;  /* 0x0000006bff6b723e */ /* 0x000fe200000010ff */
[----:B------:R-:W-:Y:S01]  /*92e0*/  @P2 STG.E.U16 desc[UR36][R6.64+0x140], R106 ;  /* 0x0001406a06002986 */ /* 0x000fe2000c101524 */
[----:B------:R-:W-:Y:S02]  /*92f0*/  F2FP.BF16.F32.PACK_AB R108, RZ, R108 ;  /* 0x0000006cff6c723e */ /* 0x000fe400000010ff */
[C---:B------:R-:W-:Y:S01]  /*9300*/  ISETP.GT.AND P2, PT, R0.reuse, 0x8, P1 ;  /* 0x000000080000780c */ /* 0x040fe20000f44270 */
[----:B------:R-:W-:Y:S01]  /*9310*/  @P3 STG.E.U16 desc[UR36][R6.64+0x142], R107 ;  /* 0x0001426b06003986 */ /* 0x000fe2000c101524 */
[----:B------:R-:W-:Y:S02]  /*9320*/  ISETP.GT.AND P1, PT, R3, 0xb0, PT ;  /* 0x000000b00300780c */ /* 0x000fe40003f24270 */
[----:B------:R-:W-:Y:S01]  /*9330*/  F2FP.BF16.F32.PACK_AB R109, RZ, R109 ;  /* 0x0000006dff6d723e */ /* 0x000fe200000010ff */
[----:B------:R-:W-:Y:S01]  /*9340*/  @P4 STG.E.U16 desc[UR36][R4.64+0x150], R108 ;  /* 0x0001506c04004986 */ /* 0x000fe2000c101524 */
[----:B------:R-:W-:-:S02]  /*9350*/  ISETP.GT.AND P3, PT, R0, 0x8, P0 ;  /* 0x000000080000780c */ /* 0x000fc40000764270 */
[----:B------:R-:W-:Y:S01]  /*9360*/  ISETP.GT.AND P0, PT, R3, 0xb1, PT ;  /* 0x000000b10300780c */ /* 0x000fe20003f04270 */
[----:B------:R-:W-:Y:S01]  /*9370*/  @P5 STG.E.U16 desc[UR36][R4.64+0x152], R109 ;  /* 0x0001526d04005986 */ /* 0x000fe2000c101524 */
[C---:B------:R-:W-:Y:S02]  /*9380*/  ISETP.GT.AND P4, PT, R0.reuse, RZ, P1 ;  /* 0x000000ff0000720c */ /* 0x040fe40000f84270 */
[----:B------:R-:W-:Y:S02]  /*9390*/  F2FP.BF16.F32.PACK_AB R110, RZ, R110 ;  /* 0x0000006eff6e723e */ /* 0x000fe400000010ff */
[----:B------:R-:W-:Y:S02]  /*93a0*/  ISETP.GT.AND P5, PT, R0, RZ, P0 ;  /* 0x000000ff0000720c */ /* 0x000fe400007a4270 */
[----:B------:R-:W-:Y:S01]  /*93b0*/  F2FP.BF16.F32.PACK_AB R111, RZ, R111 ;  /* 0x0000006fff6f723e */ /* 0x000fe200000010ff */
[----:B------:R-:W-:Y:S01]  /*93c0*/  @P2 STG.E.U16 desc[UR36][R6.64+0x150], R110 ;  /* 0x0001506e06002986 */ /* 0x000fe2000c101524 */
[----:B------:R-:W-:-:S02]  /*93d0*/  F2FP.BF16.F32.PACK_AB R112, RZ, R112 ;  /* 0x00000070ff70723e */ /* 0x000fc400000010ff */
[C---:B------:R-:W-:Y:S01]  /*93e0*/  ISETP.GT.AND P2, PT, R0.reuse, 0x8, P1 ;  /* 0x000000080000780c */ /* 0x040fe20000f44270 */
[----:B------:R-:W-:Y:S01]  /*93f0*/  @P3 STG.E.U16 desc[UR36][R6.64+0x152], R111 ;  /* 0x0001526f06003986 */ /* 0x000fe2000c101524 */
[C---:B------:R-:W-:Y:S02]  /*9400*/  ISETP.GT.AND P1, PT, R3.reuse, 0xb8, PT ;  /* 0x000000b80300780c */ /* 0x040fe40003f24270 */
[----:B------:R-:W-:Y:S01]  /*9410*/  F2FP.BF16.F32.PACK_AB R113, RZ, R113 ;  /* 0x00000071ff71723e */ /* 0x000fe200000010ff */
[----:B------:R-:W-:Y:S01]  /*9420*/  @P4 STG.E.U16 desc[UR36][R4.64+0x160], R112 ;  /* 0x0001607004004986 */ /* 0x000fe2000c101524 */
[C---:B------:R-:W-:Y:S02]  /*9430*/  ISETP.GT.AND P3, PT, R0.reuse, 0x8, P0 ;  /* 0x000000080000780c */ /* 0x040fe40000764270 */
[----:B------:R-:W-:Y:S01]  /*9440*/  ISETP.GT.AND P0, PT, R3, 0xb9, PT ;  /* 0x000000b90300780c */ /* 0x000fe20003f04270 */
[----:B------:R-:W-:Y:S01]  /*9450*/  @P5 STG.E.U16 desc[UR36][R4.64+0x162], R113 ;  /* 0x0001627104005986 */ /* 0x000fe2000c101524 */
[----:B------:R-:W-:-:S02]  /*9460*/  ISETP.GT.AND P4, PT, R0, RZ, P1 ;  /* 0x000000ff0000720c */ /* 0x000fc40000f84270 */
[----:B------:R-:W-:Y:S02]  /*9470*/  F2FP.BF16.F32.PACK_AB R114, RZ, R114 ;  /* 0x00000072ff72723e */ /* 0x000fe400000010ff */
[C---:B------:R-:W-:Y:S02]  /*9480*/  ISETP.GT.AND P5, PT, R0.reuse, RZ, P0 ;  /* 0x000000ff0000720c */ /* 0x040fe400007a4270 */
[----:B------:R-:W-:Y:S01]  /*9490*/  F2FP.BF16.F32.PACK_AB R115, RZ, R115 ;  /* 0x00000073ff73723e */ /* 0x000fe200000010ff */
[----:B------:R-:W-:Y:S01]  /*94a0*/  @P2 STG.E.U16 desc[UR36][R6.64+0x160], R114 ;  /* 0x0001607206002986 */ /* 0x000fe2000c101524 */
[----:B------:R-:W-:Y:S02]  /*94b0*/  F2FP.BF16.F32.PACK_AB R116, RZ, R116 ;  /* 0x00000074ff74723e */ /* 0x000fe400000010ff */
        /* <DEDUP_REMOVED lines=65> */
[----:B------:R-:W-:Y:S02]  /*98d0*/  ISETP.GT.AND P5, PT, R0, RZ, P0 ;  /* 0x000000ff0000720c */ /* 0x000fe400007a4270 */
[----:B------:R-:W-:Y:S02]  /*98e0*/  F2FP.BF16.F32.PACK_AB R134, RZ, R134 ;  /* 0x00000086ff86723e */ /* 0x000fe400000010ff */
[----:B------:R-:W-:Y:S02]  /*98f0*/  F2FP.BF16.F32.PACK_AB R135, RZ, R135 ;  /* 0x00000087ff87723e */ /* 0x000fe400000010ff */
[----:B------:R-:W-:Y:S01]  /*9900*/  F2FP.BF16.F32.PACK_AB R136, RZ, R136 ;  /* 0x00000088ff88723e */ /* 0x000fe200000010ff */
[----:B------:R-:W-:Y:S01]  /*9910*/  @P2 STG.E.U16 desc[UR36][R6.64+0x1b0], R134 ;  /* 0x0001b08606002986 */ /* 0x000fe2000c101524 */
[----:B------:R-:W-:-:S02]  /*9920*/  F2FP.BF16.F32.PACK_AB R137, RZ, R137 ;  /* 0x00000089ff89723e */ /* 0x000fc400000010ff */
[C---:B------:R-:W-:Y:S01]  /*9930*/  ISETP.GT.AND P1, PT, R0.reuse, 0x8, P1 ;  /* 0x000000080000780c */ /* 0x040fe20000f24270 */
[----:B------:R-:W-:Y:S01]  /*9940*/  @P3 STG.E.U16 desc[UR36][R6.64+0x1b2], R135 ;  /* 0x0001b28706003986 */ /* 0x000fe2000c101524 */
[C---:B------:R-:W-:Y:S02]  /*9950*/  ISETP.GT.AND P2, PT, R0.reuse, 0x8, P0 ;  /* 0x000000080000780c */ /* 0x040fe40000744270 */
[C---:B------:R-:W-:Y:S01]  /*9960*/  ISETP.GT.AND P0, PT, R3.reuse, 0xe9, PT ;  /* 0x000000e90300780c */ /* 0x040fe20003f04270 */
[----:B------:R-:W-:Y:S01]  /*9970*/  @P4 STG.E.U16 desc[UR36][R4.64+0x1c0], R136 ;  /* 0x0001c08804004986 */ /* 0x000fe2000c101524 */
[----:B------:R-:W-:Y:S02]  /*9980*/  ISETP.GT.AND P4, PT, R3, 0xe8, PT ;  /* 0x000000e80300780c */ /* 0x000fe40003f84270 */
[----:B------:R-:W-:Y:S01]  /*9990*/  F2FP.BF16.F32.PACK_AB R138, RZ, R138 ;  /* 0x0000008aff8a723e */ /* 0x000fe200000010ff */
[----:B------:R-:W-:Y:S01]  /*99a0*/  @P5 STG.E.U16 desc[UR36][R4.64+0x1c2], R137 ;  /* 0x0001c28904005986 */ /* 0x000fe2000c101524 */
[----:B------:R-:W-:-:S02]  /*99b0*/  ISETP.GT.AND P5, PT, R0, RZ, P4 ;  /* 0x000000ff0000720c */ /* 0x000fc400027a4270 */
[----:B------:R-:W-:Y:S01]  /*99c0*/  F2FP.BF16.F32.PACK_AB R139, RZ, R139 ;  /* 0x0000008bff8b723e */ /* 0x000fe200000010ff */
[----:B------:R-:W-:Y:S01]  /*99d0*/  @P1 STG.E.U16 desc[UR36][R6.64+0x1c0], R138 ;  /* 0x0001c08a06001986 */ /* 0x000fe2000c101524 */
[----:B------:R-:W-:Y:S02]  /*99e0*/  F2FP.BF16.F32.PACK_AB R140, RZ, R140 ;  /* 0x0000008cff8c723e */ /* 0x000fe400000010ff */
[C---:B------:R-:W-:Y:S01]  /*99f0*/  ISETP.GT.AND P3, PT, R0.reuse, RZ, P0 ;  /* 0x000000ff0000720c */ /* 0x040fe20000764270 */
[----:B------:R-:W-:Y:S01]  /*9a00*/  @P2 STG.E.U16 desc[UR36][R6.64+0x1c2], R139 ;  /* 0x0001c28b06002986 */ /* 0x000fe2000c101524 */
[C---:B------:R-:W-:Y:S02]  /*9a10*/  ISETP.GT.AND P4, PT, R0.reuse, 0x8, P4 ;  /* 0x000000080000780c */ /* 0x040fe40002784270 */
[----:B------:R-:W-:Y:S02]  /*9a20*/  F2FP.BF16.F32.PACK_AB R141, RZ, R141 ;  /* 0x0000008dff8d723e */ /* 0x000fe400000010ff */
[----:B------:R-:W-:Y:S01]  /*9a30*/  F2FP.BF16.F32.PACK_AB R142, RZ, R142 ;  /* 0x0000008eff8e723e */ /* 0x000fe200000010ff */
[----:B------:R-:W-:Y:S01]  /*9a40*/  @P5 STG.E.U16 desc[UR36][R4.64+0x1d0], R140 ;  /* 0x0001d08c04005986 */ /* 0x000fe2000c101524 */
[----:B------:R-:W-:-:S02]  /*9a50*/  ISETP.GT.AND P5, PT, R0, 0x8, P0 ;  /* 0x000000080000780c */ /* 0x000fc400007a4270 */
[----:B------:R-:W-:Y:S02]  /*9a60*/  F2FP.BF16.F32.PACK_AB R143, RZ, R143 ;  /* 0x0000008fff8f723e */ /* 0x000fe400000010ff */
[C---:B------:R-:W-:Y:S01]  /*9a70*/  ISETP.GT.AND P0, PT, R3.reuse, 0xf1, PT ;  /* 0x000000f10300780c */ /* 0x040fe20003f04270 */
[----:B------:R-:W-:Y:S01]  /*9a80*/  @P3 STG.E.U16 desc[UR36][R4.64+0x1d2], R141 ;  /* 0x0001d28d04003986 */ /* 0x000fe2000c101524 */
[----:B------:R-:W-:Y:S02]  /*9a90*/  ISETP.GT.AND P3, PT, R3, 0xf0, PT ;  /* 0x000000f00300780c */ /* 0x000fe40003f64270 */
[----:B------:R-:W-:Y:S01]  /*9aa0*/  F2FP.BF16.F32.PACK_AB R144, RZ, R144 ;  /* 0x00000090ff90723e */ /* 0x000fe200000010ff */
[----:B------:R-:W-:Y:S01]  /*9ab0*/  @P4 STG.E.U16 desc[UR36][R6.64+0x1d0], R142 ;  /* 0x0001d08e06004986 */ /* 0x000fe2000c101524 */
[C---:B------:R-:W-:Y:S02]  /*9ac0*/  ISETP.GT.AND P4, PT, R0.reuse, RZ, P3 ;  /* 0x000000ff0000720c */ /* 0x040fe40001f84270 */
[----:B------:R-:W-:Y:S01]  /*9ad0*/  F2FP.BF16.F32.PACK_AB R145, RZ, R145 ;  /* 0x00000091ff91723e */ /* 0x000fe200000010ff */
[----:B------:R-:W-:Y:S01]  /*9ae0*/  @P5 STG.E.U16 desc[UR36][R6.64+0x1d2], R143 ;  /* 0x0001d28f06005986 */ /* 0x000fe2000c101524 */
[----:B------:R-:W-:-:S02]  /*9af0*/  ISETP.GT.AND P5, PT, R0, RZ, P0 ;  /* 0x000000ff0000720c */ /* 0x000fc400007a4270 */
[C---:B------:R-:W-:Y:S02]  /*9b00*/  ISETP.GT.AND P2, PT, R3.reuse, 0xf8, PT ;  /* 0x000000f80300780c */ /* 0x040fe40003f44270 */
[----:B------:R-:W-:Y:S02]  /*9b10*/  ISETP.GT.AND P1, PT, R3, 0xf9, PT ;  /* 0x000000f90300780c */ /* 0x000fe40003f24270 */
[C---:B------:R-:W-:Y:S02]  /*9b20*/  ISETP.GT.AND P3, PT, R0.reuse, 0x8, P3 ;  /* 0x000000080000780c */ /* 0x040fe40001f64270 */
[C---:B------:R-:W-:Y:S01]  /*9b30*/  ISETP.GT.AND P0, PT, R0.reuse, 0x8, P0 ;  /* 0x000000080000780c */ /* 0x040fe20000704270 */
[----:B------:R-:W-:Y:S01]  /*9b40*/  @P4 STG.E.U16 desc[UR36][R4.64+0x1e0], R144 ;  /* 0x0001e09004004986 */ /* 0x000fe2000c101524 */
[C---:B------:R-:W-:Y:S02]  /*9b50*/  ISETP.GT.AND P4, PT, R0.reuse, RZ, P1 ;  /* 0x000000ff0000720c */ /* 0x040fe40000f84270 */
[----:B------:R-:W-:Y:S01]  /*9b60*/  F2FP.BF16.F32.PACK_AB R146, RZ, R146 ;  /* 0x00000092ff92723e */ /* 0x000fe200000010ff */
[----:B------:R-:W-:Y:S01]  /*9b70*/  @P5 STG.E.U16 desc[UR36][R4.64+0x1e2], R145 ;  /* 0x0001e29104005986 */ /* 0x000fe2000c101524 */
[----:B------:R-:W-:-:S02]  /*9b80*/  ISETP.GT.AND P5, PT, R0, RZ, P2 ;  /* 0x000000ff0000720c */ /* 0x000fc400017a4270 */
[C---:B------:R-:W-:Y:S02]  /*9b90*/  ISETP.GT.AND P2, PT, R0.reuse, 0x8, P2 ;  /* 0x000000080000780c */ /* 0x040fe40001744270 */
[----:B------:R-:W-:Y:S01]  /*9ba0*/  F2FP.BF16.F32.PACK_AB R147, RZ, R147 ;  /* 0x00000093ff93723e */ /* 0x000fe200000010ff */
[----:B------:R-:W-:Y:S01]  /*9bb0*/  @P3 STG.E.U16 desc[UR36][R6.64+0x1e0], R146 ;  /* 0x0001e09206003986 */ /* 0x000fe2000c101524 */
[----:B------:R-:W-:Y:S02]  /*9bc0*/  ISETP.GT.AND P1, PT, R0, 0x8, P1 ;  /* 0x000000080000780c */ /* 0x000fe40000f24270 */
[----:B------:R-:W-:Y:S01]  /*9bd0*/  F2FP.BF16.F32.PACK_AB R148, RZ, R148 ;  /* 0x00000094ff94723e */ /* 0x000fe200000010ff */
[----:B------:R-:W-:Y:S01]  /*9be0*/  @P0 STG.E.U16 desc[UR36][R6.64+0x1e2], R147 ;  /* 0x0001e29306000986 */ /* 0x000fe2000c101524 */
[----:B------:R-:W-:Y:S02]  /*9bf0*/  F2FP.BF16.F32.PACK_AB R149, RZ, R149 ;  /* 0x00000095ff95723e */ /* 0x000fe400000010ff */
[----:B------:R-:W-:Y:S01]  /*9c00*/  F2FP.BF16.F32.PACK_AB R150, RZ, R150 ;  /* 0x00000096ff96723e */ /* 0x000fe200000010ff */
[----:B------:R-:W-:Y:S01]  /*9c10*/  @P5 STG.E.U16 desc[UR36][R4.64+0x1f0], R148 ;  /* 0x0001f09404005986 */ /* 0x000fe2000c101524 */
[----:B------:R-:W-:-:S03]  /*9c20*/  F2FP.BF16.F32.PACK_AB R151, RZ, R151 ;  /* 0x00000097ff97723e */ /* 0x000fc600000010ff */
[----:B------:R0:W-:Y:S02]  /*9c30*/  @P4 STG.E.U16 desc[UR36][R4.64+0x1f2], R149 ;  /* 0x0001f29504004986 */ /* 0x0001e4000c101524 */
[----:B0-----:R-:W-:Y:S02]  /*9c40*/  @P2 IMAD.MOV.U32 R4, RZ, RZ, R6 ;  /* 0x000000ffff042224 */ /* 0x001fe400078e0006 */
[----:B------:R-:W-:-:S05]  /*9c50*/  @P2 IMAD.MOV.U32 R5, RZ, RZ, R7 ;  /* 0x000000ffff052224 */ /* 0x000fca00078e0007 */
[----:B------:R0:W-:Y:S04]  /*9c60*/  @P2 STG.E.U16 desc[UR36][R4.64+0x1f0], R150 ;  /* 0x0001f09604002986 */ /* 0x0001e8000c101524 */
[----:B------:R0:W-:Y:S02]  /*9c70*/  @P1 STG.E.U16 desc[UR36][R6.64+0x1f2], R151 ;  /* 0x0001f29706001986 */ /* 0x0001e4000c101524 */
.L_x_282:
[----:B------:R-:W-:Y:S05]  /*9c80*/  BSYNC B0 ;  /* 0x0000000000007941 */ /* 0x000fea0003800000 */
.L_x_28:
[----:B------:R-:W-:Y:S01]  /*9c90*/  ULDC UR4, c[0x0][0xc] ;  /* 0x0000030000047ab9 */ /* 0x000fe20000000800 */
[----:B------:R-:W-:Y:S01]  /*9ca0*/  ULDC UR5, c[0x0][0x10] ;  /* 0x0000040000057ab9 */ /* 0x000fe20000000800 */
[----:B0-----:R-:W0:Y:S01]  /*9cb0*/  LDC R3, c[0x0][0x14] ;  /* 0x00000500ff037b82 */ /* 0x001e220000000800 */
[----:B------:R-:W-:Y:S01]  /*9cc0*/  UIMAD.WIDE.U32 UR4, UR4, UR5, URZ ;  /* 0x00000005040472a5 */ /* 0x000fe2000f8e003f */
[----:B------:R-:W-:Y:S01]  /*9cd0*/  PRMT R0, RZ, 0x7610, R0 ;  /* 0x00007610ff007816 */ /* 0x000fe20000000000 */
[----:B----45:R-:W-:Y:S02]  /*9ce0*/  IMAD.MOV.U32 R152, RZ, RZ, -0x1 ;  /* 0xffffffffff987424 */ /* 0x030fe400078e00ff */
[----:B------:R-:W-:Y:S02]  /*9cf0*/  IMAD.MOV.U32 R23, RZ, RZ, -0x1 ;  /* 0xffffffffff177424 */ /* 0x000fe400078e00ff */
[----:B0-----:R-:W-:-:S04]  /*9d00*/  IMAD.WIDE.U32 R16, R3, UR4, R16 ;  /* 0x0000000403107c25 */ /* 0x001fc8000f8e0010 */
[----:B------:R-:W-:Y:S01]  /*9d10*/  IMAD R3, R3, UR5, RZ ;  /* 0x0000000503037c24 */ /* 0x000fe2000f8e02ff */
[----:B------:R-:W-:Y:S02]  /*9d20*/  ULDC.64 UR4, c[0x0][0x650] ;  /* 0x0001940000047ab9 */ /* 0x000fe40000000a00 */
[----:B------:R-:W-:Y:S01]  /*9d30*/  ISETP.GE.U32.AND P0, PT, R16, UR4, PT ;  /* 0x0000000410007c0c */ /* 0x000fe2000bf06070 */
[----:B------:R-:W-:-:S05]  /*9d40*/  IMAD.IADD R17, R17, 0x1, R3 ;  /* 0x0000000111117824 */ /* 0x000fca00078e0203 */
[----:B------:R-:W-:-:S13]  /*9d50*/  ISETP.GE.U32.AND.EX P0, PT, R17, UR5, PT, P0 ;  /* 0x0000000511007c0c */ /* 0x000fda000bf06100 */
[----:B------:R-:W-:Y:S05]  /*9d60*/  @P0 BRA `(.L_x_283) ;  /* 0x0000000400640947 */ /* 0x000fea0003800000 */
[----:B------:R-:W0:Y:S01]  /*9d70*/  S2R R12, SR_CTAID.X ;  /* 0x00000000000c7919 */ /* 0x000e220000002500 */
[----:B------:R-:W4:Y:S01]  /*9d80*/  LDC.64 R10, c[0x0][0x628] ;  /* 0x00018a00ff0a7b82 */ /* 0x000f220000000a00 */
[----:B------:R-:W-:Y:S01]  /*9d90*/  ULDC UR4, c[0x0][0x150] ;  /* 0x0000540000047ab9 */ /* 0x000fe20000000800 */
[----:B-123--:R-:W-:Y:S01]  /*9da0*/  IMAD.MOV.U32 R8, RZ, RZ, R16 ;  /* 0x000000ffff087224 */ /* 0x00efe200078e0010 */
[----:B------:R-:W1:Y:S01]  /*9db0*/  S2R R24, SR_CTAID.Y ;  /* 0x0000000000187919 */ /* 0x000e620000002600 */
[----:B------:R-:W-:-:S04]  /*9dc0*/  IMAD.MOV.U32 R9, RZ, RZ, R17 ;  /* 0x000000ffff097224 */ /* 0x000fc800078e0011 */
[----:B------:R-:W2:Y:S08]  /*9dd0*/  LDC R21, c[0x0][0x144] ;  /* 0x00005100ff157b82 */ /* 0x000eb00000000800 */
[----:B------:R-:W3:Y:S08]  /*9de0*/  LDC R0, c[0x0][0x630] ;  /* 0x00018c00ff007b82 */ /* 0x000ef00000000800 */
[----:B------:R-:W1:Y:S01]  /*9df0*/  LDC.64 R14, c[0x0][0x620] ;  /* 0x00018800ff0e7b82 */ /* 0x000e620000000a00 */
[----:B----4-:R-:W-:-:S04]  /*9e00*/  ISETP.NE.U32.AND P0, PT, R10, RZ, PT ;  /* 0x000000ff0a00720c */ /* 0x010fc80003f05070 */
[----:B------:R-:W-:Y:S02]  /*9e10*/  ISETP.NE.AND.EX P0, PT, R11, RZ, PT, P0 ;  /* 0x000000ff0b00720c */ /* 0x000fe40003f05300 */
[----:B0-----:R-:W-:-:S05]  /*9e20*/  I2FP.F32.U32 R3, R12 ;  /* 0x0000000c00037245 */ /* 0x001fca0000201000 */
[----:B------:R-:W-:-:S04]  /*9e30*/  FMUL R3, R3, UR4 ;  /* 0x0000000403037c20 */ /* 0x000fc80008400000 */
[----:B------:R0:W4:Y:S02]  /*9e40*/  F2I.U32.TRUNC.NTZ R20, R3 ;  /* 0x0000000300147305 */ /* 0x000124000020f000 */
[----:B--23--:R-:W-:Y:S05]  /*9e50*/  @!P0 BRA `(.L_x_284) ;  /* 0x0000000000288947 */ /* 0x00cfea0003800000 */
[----:B0-----:R-:W0:Y:S02]  /*9e60*/  LDC R3, c[0x0][0x634] ;  /* 0x00018d00ff037b82 */ /* 0x001e240000000800 */
        /* <DEDUP_REMOVED lines=9> */
.L_x_284:
[----:B------:R-:W2:Y:S01]  /*9f00*/  LDC.64 R30, c[0x0][0x640] ;  /* 0x00019000ff1e7b82 */ /* 0x000ea20000000a00 */
[-CC-:B------:R-:W-:Y:S01]  /*9f10*/  SHF.R.U64 R23, R8, R0.reuse, R9.reuse ;  /* 0x0000000008177219 */ /* 0x180fe20000001209 */
[----:B----4-:R-:W-:Y:S01]  /*9f20*/  IMAD.MOV R20, RZ, RZ, -R20 ;  /* 0x000000ffff147224 */ /* 0x010fe200078e0a14 */
[----:B------:R-:W-:Y:S01]  /*9f30*/  SHF.R.U32.HI R0, RZ, R0, R9 ;  /* 0x00000000ff007219 */ /* 0x000fe20000011609 */
[----:B------:R-:W-:Y:S01]  /*9f40*/  ULDC UR4, c[0x0][0x154] ;  /* 0x0000550000047ab9 */ /* 0x000fe20000000800 */
[----:B0-----:R-:W-:Y:S01]  /*9f50*/  IADD3 R3, P0, RZ, -R23, RZ ;  /* 0x80000017ff037210 */ /* 0x001fe20007f1e0ff */
[----:B------:R-:W-:Y:S02]  /*9f60*/  IMAD R26, R21, R20, R12 ;  /* 0x00000014151a7224 */ /* 0x000fe400078e020c */
[----:B------:R-:W0:Y:S01]  /*9f70*/  LDC R6, c[0x0][0x618] ;  /* 0x00018600ff067b82 */ /* 0x000e220000000800 */
[----:B------:R-:W-:Y:S02]  /*9f80*/  IMAD.MOV.U32 R7, RZ, RZ, 0x1 ;  /* 0x00000001ff077424 */ /* 0x000fe400078e00ff */
[----:B------:R-:W-:-:S04]  /*9f90*/  IMAD.X R5, RZ, RZ, ~R0, P0 ;  /* 0x000000ffff057224 */ /* 0x000fc800000e0e00 */
[-C--:B-1----:R-:W-:Y:S01]  /*9fa0*/  IMAD R0, R5, R14.reuse, RZ ;  /* 0x0000000e05007224 */ /* 0x082fe200078e02ff */
[----:B------:R-:W1:Y:S01]  /*9fb0*/  LDC R8, c[0x0][0x608] ;  /* 0x00018200ff087b82 */ /* 0x000e620000000800 */
[----:B------:R-:W-:-:S04]  /*9fc0*/  IMAD.WIDE.U32 R4, R3, R14, R16 ;  /* 0x0000000e03047225 */ /* 0x000fc800078e0010 */
[----:B------:R-:W-:Y:S01]  /*9fd0*/  IMAD R3, R3, R15, R0 ;  /* 0x0000000f03037224 */ /* 0x000fe200078e0200 */
[----:B------:R-:W-:Y:S02]  /*9fe0*/  I2FP.F32.U32 R0, R24 ;  /* 0x0000001800007245 */ /* 0x000fe40000201000 */
[----:B------:R-:W3:Y:S01]  /*9ff0*/  LDC R28, c[0x0][0x658] ;  /* 0x00019600ff1c7b82 */ /* 0x000ee20000000800 */
[----:B------:R-:W-:Y:S01]  /*a000*/  IMAD.IADD R3, R5, 0x1, R3 ;  /* 0x0000000105037824 */ /* 0x000fe200078e0203 */
[----:B--2---:R-:W-:Y:S01]  /*a010*/  ISETP.NE.U32.AND P0, PT, R30, RZ, PT ;  /* 0x000000ff1e00720c */ /* 0x004fe20003f05070 */
[----:B------:R-:W-:Y:S01]  /*a020*/  FMUL R0, R0, UR4 ;  /* 0x0000000400007c20 */ /* 0x000fe20008400000 */
[----:B------:R-:W-:Y:S02]  /*a030*/  IMAD.MOV.U32 R5, RZ, RZ, -0x1 ;  /* 0xffffffffff057424 */ /* 0x000fe400078e00ff */
[----:B------:R-:W-:Y:S01]  /*a040*/  ISETP.NE.AND.EX P0, PT, R31, RZ, PT, P0 ;  /* 0x000000ff1f00720c */ /* 0x000fe20003f05300 */
[----:B------:R2:W4:Y:S01]  /*a050*/  F2I.U32.TRUNC.NTZ R13, R0 ;  /* 0x00000000000d7305 */ /* 0x000522000020f000 */
[----:B------:R-:W2:Y:S01]  /*a060*/  LDC R15, c[0x0][0x148] ;  /* 0x00005200ff0f7b82 */ /* 0x000ea20000000800 */
[----:B0-----:R-:W-:-:S02]  /*a070*/  SHF.R.U64 R12, R4, R6, R3 ;  /* 0x00000006040c7219 */ /* 0x001fc40000001203 */
[----:B------:R-:W-:-:S05]  /*a080*/  SHF.R.U32.HI R3, RZ, R6, R3 ;  /* 0x00000006ff037219 */ /* 0x000fca0000011603 */
[----:B------:R-:W0:Y:S01]  /*a090*/  LDC R20, c[0x0][0x600] ;  /* 0x00018000ff147b82 */ /* 0x000e220000000800 */
[-CC-:B-1----:R-:W-:Y:S02]  /*a0a0*/  SHF.R.U64 R10, R12, R8.reuse, R3.reuse ;  /* 0x000000080c0a7219 */ /* 0x182fe40000001203 */
[----:B------:R-:W-:-:S05]  /*a0b0*/  SHF.R.U32.HI R3, RZ, R8, R3 ;  /* 0x00000008ff037219 */ /* 0x000fca0000011603 */
[----:B------:R-:W1:Y:S01]  /*a0c0*/  LDC R21, c[0x0][0x648] ;  /* 0x00019200ff157b82 */ /* 0x000e620000000800 */
[-C--:B---3--:R-:W-:Y:S02]  /*a0d0*/  SHF.L.U32 R4, R5, R28.reuse, RZ ;  /* 0x0000001c05047219 */ /* 0x088fe400000006ff */
[-CC-:B------:R-:W-:Y:S02]  /*a0e0*/  SHF.R.U64 R14, R10, R28.reuse, R3.reuse ;  /* 0x0000001c0a0e7219 */ /* 0x180fe40000001203 */
[----:B------:R-:W-:Y:S02]  /*a0f0*/  SHF.R.U32.HI R5, RZ, R28, R3 ;  /* 0x0000001cff057219 */ /* 0x000fe40000011603 */
[----:B------:R-:W-:Y:S01]  /*a100*/  LOP3.LUT R153, RZ, R4, RZ, 0x33, !PT ;  /* 0x00000004ff997212 */ /* 0x000fe200078e33ff */
[----:B------:R-:W3:Y:S01]  /*a110*/  LDC R25, c[0x0][0x638] ;  /* 0x00018e00ff197b82 */ /* 0x000ee20000000800 */
[----:B------:R-:W-:Y:S01]  /*a120*/  SHF.L.U32 R28, R7, R28, RZ ;  /* 0x0000001c071c7219 */ /* 0x000fe200000006ff */
[----:B------:R-:W-:-:S06]  /*a130*/  IMAD.MOV.U32 R4, RZ, RZ, R14 ;  /* 0x000000ffff047224 */ /* 0x000fcc00078e000e */
[----:B------:R-:W0:Y:S01]  /*a140*/  LDC R27, c[0x0][0x610] ;  /* 0x00018400ff1b7b82 */ /* 0x000e220000000800 */
[----:B----4-:R-:W-:Y:S05]  /*a150*/  @!P0 BRA `(.L_x_285) ;  /* 0x0000000000288947 */ /* 0x010fea0003800000 */
[----:B------:R-:W4:Y:S02]  /*a160*/  LDC R3, c[0x0][0x64c] ;  /* 0x00019300ff037b82 */ /* 0x000f240000000800 */
[----:B----4-:R-:W-:-:S05]  /*a170*/  IADD3 R3, P0, R14, R3, RZ ;  /* 0x000000030e037210 */ /* 0x010fca0007f1e0ff */
        /* <DEDUP_REMOVED lines=8> */
.L_x_285:
[----:B------:R-:W-:Y:S01]  /*a200*/  ISETP.NE.AND P0, PT, R2, 0x1, PT ;  /* 0x000000010200780c */ /* 0x000fe20003f05270 */
[----:B------:R-:W-:Y:S01]  /*a210*/  IMAD.MOV R13, RZ, RZ, -R13 ;  /* 0x000000ffff0d7224 */ /* 0x000fe200078e0a0d */
[----:B-12---:R-:W-:Y:S01]  /*a220*/  SHF.R.U64 R0, R4, R21, R5 ;  /* 0x0000001504007219 */ /* 0x006fe20000001205 */
[----:B0-----:R-:W-:Y:S01]  /*a230*/  VIADD R5, R20, 0xffffffff ;  /* 0xffffffff14057836 */ /* 0x001fe20000000000 */
[----:B------:R-:W-:-:S03]  /*a240*/  LOP3.LUT R153, R10, R153, RZ, 0xc0, !PT ;  /* 0x000000990a997212 */ /* 0x000fc600078ec0ff */
[----:B------:R-:W-:Y:S01]  /*a250*/  IMAD.MOV R3, RZ, RZ, -R0 ;  /* 0x000000ffff037224 */ /* 0x000fe200078e0a00 */
[----:B------:R-:W-:Y:S01]  /*a260*/  LOP3.LUT R5, R12, R5, RZ, 0xc0, !PT ;  /* 0x000000050c057212 */ /* 0x000fe200078ec0ff */
[----:B------:R-:W-:Y:S02]  /*a270*/  IMAD R153, R28, R0, R153 ;  /* 0x000000001c997224 */ /* 0x000fe400078e0299 */
[----:B---3--:R-:W-:Y:S02]  /*a280*/  IMAD R0, R3, R25, R14 ;  /* 0x0000001903007224 */ /* 0x008fe400078e020e */
[----:B------:R-:W-:Y:S02]  /*a290*/  @P0 IMAD R26, R15, R13, R24 ;  /* 0x0000000d0f1a0224 */ /* 0x000fe400078e0218 */
[----:B------:R-:W-:Y:S02]  /*a2a0*/  IMAD R4, R0, R20, R5 ;  /* 0x0000001400047224 */ /* 0x000fe400078e0205 */
[----:B------:R-:W-:-:S02]  /*a2b0*/  IMAD R153, R153, R27, R26 ;  /* 0x0000001b99997224 */ /* 0x000fc400078e021a */
[----:B------:R-:W-:-:S03]  /*a2c0*/  IMAD.MOV.U32 R3, RZ, RZ, 0x1 ;  /* 0x00000001ff037424 */ /* 0x000fc600078e00ff */
[----:B------:R-:W-:Y:S02]  /*a2d0*/  SEL R152, R4, R153, !P0 ;  /* 0x0000009904987207 */ /* 0x000fe40004000000 */
[----:B------:R-:W-:Y:S02]  /*a2e0*/  PRMT R0, R3, 0x7610, R0 ;  /* 0x0000761003007816 */ /* 0x000fe40000000000 */
[----:B------:R-:W-:-:S07]  /*a2f0*/  SEL R153, R153, R4, !P0 ;  /* 0x0000000499997207 */ /* 0x000fce0004000000 */
.L_x_283:
[----:B------:R-:W-:-:S13]  /*a300*/  LOP3.LUT P0, RZ, R0, 0xff, RZ, 0xc0, !PT ;  /* 0x000000ff00ff7812 */ /* 0x000fda000780c0ff */
[----:B------:R-:W-:Y:S05]  /*a310*/  @P0 BRA `(.L_x_286) ;  /* 0xffffff6800f40947 */ /* 0x000fea000383ffff */
[----:B------:R-:W-:Y:S05]  /*a320*/  EXIT ;  /* 0x000000000000794d */ /* 0x000fea0003800000 */
.L_x_3:
[----:B0-----:R-:W-:Y:S01]  /*a330*/  ULDC.64 UR4, c[0x0][0x650] ;  /* 0x0001940000047ab9 */ /* 0x001fe20000000a00 */
        /* <DEDUP_REMOVED lines=25> */
.L_x_288:
[--C-:B------:R-:W-:Y:S01]  /*a4d0*/  SHF.R.U64 R12, R10, R14, R11.reuse ;  /* 0x0000000e0a0c7219 */ /* 0x100fe2000000120b */
[----:B------:R-:W0:Y:S01]  /*a4e0*/  LDC R22, c[0x0][0x618] ;  /* 0x00018600ff167b82 */ /* 0x000e220000000800 */
[----:B------:R-:W-:Y:S01]  /*a4f0*/  I2FP.F32.U32 R6, R4 ;  /* 0x0000000400067245 */ /* 0x000fe20000201000 */
[----:B------:R-:W-:Y:S01]  /*a500*/  ULDC UR4, c[0x0][0x150] ;  /* 0x0000540000047ab9 */ /* 0x000fe20000000800 */
[----:B------:R-:W-:Y:S02]  /*a510*/  SHF.R.U32.HI R5, RZ, R14, R11 ;  /* 0x0000000eff057219 */ /* 0x000fe4000001160b */
[----:B------:R-:W-:Y:S01]  /*a520*/  IADD3 R9, P0, RZ, -R12, RZ ;  /* 0x8000000cff097210 */ /* 0x000fe20007f1e0ff */
[----:B------:R-:W-:Y:S01]  /*a530*/  FMUL R11, R6, UR4 ;  /* 0x00000004060b7c20 */ /* 0x000fe20008400000 */
[----:B------:R-:W-:Y:S01]  /*a540*/  ULDC UR4, c[0x0][0x154] ;  /* 0x0000550000047ab9 */ /* 0x000fe20000000800 */
[----:B------:R-:W1:Y:S02]  /*a550*/  LDC.64 R24, c[0x0][0x640] ;  /* 0x00019000ff187b82 */ /* 0x000e640000000a00 */
[----:B------:R-:W-:-:S02]  /*a560*/  IMAD.X R5, RZ, RZ, ~R5, P0 ;  /* 0x000000ffff057224 */ /* 0x000fc400000e0e05 */
[----:B------:R-:W2:Y:S01]  /*a570*/  F2I.U32.TRUNC.NTZ R11, R11 ;  /* 0x0000000b000b7305 */ /* 0x000ea2000020f000 */
[----:B------:R-:W-:-:S03]  /*a580*/  IMAD.WIDE.U32 R6, R9, R20, R16 ;  /* 0x0000001409067225 */ /* 0x000fc600078e0010 */
[----:B------:R-:W3:Y:S01]  /*a590*/  LDC R13, c[0x0][0x144] ;  /* 0x00005100ff0d7b82 */ /* 0x000ee20000000800 */
[----:B------:R-:W-:-:S04]  /*a5a0*/  IMAD R8, R5, R20, RZ ;  /* 0x0000001405087224 */ /* 0x000fc800078e02ff */
[----:B------:R-:W-:Y:S02]  /*a5b0*/  IMAD R5, R9, R21, R8 ;  /* 0x0000001509057224 */ /* 0x000fe400078e0208 */
[----:B------:R-:W-:Y:S01]  /*a5c0*/  IMAD.MOV.U32 R8, RZ, RZ, -0x1 ;  /* 0xffffffffff087424 */ /* 0x000fe200078e00ff */
[----:B------:R-:W4:Y:S01]  /*a5d0*/  LDC R14, c[0x0][0x608] ;  /* 0x00018200ff0e7b82 */ /* 0x000f220000000800 */
[----:B------:R-:W-:Y:S01]  /*a5e0*/  IMAD.IADD R5, R7, 0x1, R5 ;  /* 0x0000000107057824 */ /* 0x000fe200078e0205 */
[----:B------:R-:W-:-:S04]  /*a5f0*/  I2FP.F32.U32 R7, R3 ;  /* 0x0000000300077245 */ /* 0x000fc80000201000 */
[-C--:B0-----:R-:W-:Y:S01]  /*a600*/  SHF.R.U64 R10, R6, R22.reuse, R5 ;  /* 0x00000016060a7219 */ /* 0x081fe20000001205 */
[----:B--2---:R-:W-:Y:S01]  /*a610*/  IMAD.MOV R6, RZ, RZ, -R11 ;  /* 0x000000ffff067224 */ /* 0x004fe200078e0a0b */
[----:B------:R-:W0:Y:S01]  /*a620*/  LDC R9, c[0x0][0x658] ;  /* 0x00019600ff097b82 */ /* 0x000e220000000800 */
[----:B-1----:R-:W-:Y:S01]  /*a630*/  ISETP.NE.U32.AND P0, PT, R24, RZ, PT ;  /* 0x000000ff1800720c */ /* 0x002fe20003f05070 */
[----:B------:R-:W-:Y:S01]  /*a640*/  FMUL R7, R7, UR4 ;  /* 0x0000000407077c20 */ /* 0x000fe20008400000 */
[----:B------:R-:W-:Y:S02]  /*a650*/  SHF.R.U32.HI R5, RZ, R22, R5 ;  /* 0x00000016ff057219 */ /* 0x000fe40000011605 */
[----:B------:R-:W-:-:S03]  /*a660*/  ISETP.NE.AND.EX P0, PT, R25, RZ, PT, P0 ;  /* 0x000000ff1900720c */ /* 0x000fc60003f05300 */
[----:B------:R-:W1:Y:S01]  /*a670*/  LDC R20, c[0x0][0x148] ;  /* 0x00005200ff147b82 */ /* 0x000e620000000800 */
[----:B---3--:R-:W-:Y:S02]  /*a680*/  IMAD R23, R13, R6, R4 ;  /* 0x000000060d177224 */ /* 0x008fe400078e0204 */
[----:B------:R-:W-:-:S05]  /*a690*/  IMAD.MOV.U32 R6, RZ, RZ, 0x1 ;  /* 0x00000001ff067424 */ /* 0x000fca00078e00ff */
[----:B------:R-:W2:Y:S01]  /*a6a0*/  LDC R21, c[0x0][0x600] ;  /* 0x00018000ff157b82 */ /* 0x000ea20000000800 */
[-CC-:B----4-:R-:W-:Y:S02]  /*a6b0*/  SHF.R.U64 R13, R10, R14.reuse, R5.reuse ;  /* 0x0000000e0a0d7219 */ /* 0x190fe40000001205 */
[----:B------:R-:W-:Y:S02]  /*a6c0*/  SHF.R.U32.HI R4, RZ, R14, R5 ;  /* 0x0000000eff047219 */ /* 0x000fe40000011605 */
[----:B------:R3:W4:Y:S03]  /*a6d0*/  F2I.U32.TRUNC.NTZ R14, R7 ;  /* 0x00000007000e7305 */ /* 0x000726000020f000 */
[----:B------:R-:W1:Y:S01]  /*a6e0*/  LDC R26, c[0x0][0x648] ;  /* 0x00019200ff1a7b82 */ /* 0x000e620000000800 */
[-C--:B0-----:R-:W-:Y:S02]  /*a6f0*/  SHF.R.U64 R15, R13, R9.reuse, R4 ;  /* 0x000000090d0f7219 */ /* 0x081fe40000001204 */
[----:B------:R-:W-:-:S02]  /*a700*/  SHF.L.U32 R8, R8, R9, RZ ;  /* 0x0000000908087219 */ /* 0x000fc400000006ff */
[-C--:B------:R-:W-:Y:S01]  /*a710*/  SHF.R.U32.HI R5, RZ, R9.reuse, R4 ;  /* 0x00000009ff057219 */ /* 0x080fe20000011604 */
[----:B------:R-:W-:Y:S01]  /*a720*/  IMAD.MOV.U32 R4, RZ, RZ, R15 ;  /* 0x000000ffff047224 */ /* 0x000fe200078e000f */
[----:B------:R-:W-:Y:S01]  /*a730*/  SHF.L.U32 R22, R6, R9, RZ ;  /* 0x0000000906167219 */ /* 0x000fe200000006ff */
[----:B------:R-:W0:Y:S01]  /*a740*/  LDC R27, c[0x0][0x638] ;  /* 0x00018e00ff1b7b82 */ /* 0x000e220000000800 */
[----:B------:R-:W-:-:S07]  /*a750*/  LOP3.LUT R28, RZ, R8, RZ, 0x33, !PT ;  /* 0x00000008ff1c7212 */ /* 0x000fce00078e33ff */
        /* <DEDUP_REMOVED lines=12> */
.L_x_289:
[----:B------:R-:W-:Y:S01]  /*a820*/  ISETP.NE.AND P0, PT, R2, 0x1, PT ;  /* 0x000000010200780c */ /* 0x000fe20003f05270 */
[----:B--2---:R-:W-:Y:S01]  /*a830*/  VIADD R7, R21, 0xffffffff ;  /* 0xffffffff15077836 */ /* 0x004fe20000000000 */
[----:B-1----:R-:W-:Y:S01]  /*a840*/  SHF.R.U64 R5, R4, R26, R5 ;  /* 0x0000001a04057219 */ /* 0x002fe20000001205 */
[----:B------:R-:W-:Y:S01]  /*a850*/  IMAD.MOV R14, RZ, RZ, -R14 ;  /* 0x000000ffff0e7224 */ /* 0x000fe200078e0a0e */
[----:B------:R-:W-:Y:S01]  /*a860*/  LOP3.LUT R4, R13, R28, RZ, 0xc0, !PT ;  /* 0x0000001c0d047212 */ /* 0x000fe200078ec0ff */
[----:B------:R-:W-:Y:S01]  /*a870*/  IMAD.MOV.U32 R8, RZ, RZ, R12 ;  /* 0x000000ffff087224 */ /* 0x000fe200078e000c */
[----:B------:R-:W-:Y:S01]  /*a880*/  LOP3.LUT R10, R10, R7, RZ, 0xc0, !PT ;  /* 0x000000070a0a7212 */ /* 0x000fe200078ec0ff */
[----:B------:R-:W-:Y:S02]  /*a890*/  IMAD.MOV R6, RZ, RZ, -R5 ;  /* 0x000000ffff067224 */ /* 0x000fe400078e0a05 */
[----:B------:R-:W-:-:S04]  /*a8a0*/  IMAD R4, R22, R5, R4 ;  /* 0x0000000516047224 */ /* 0x000fc800078e0204 */
[----:B------:R-:W-:Y:S02]  /*a8b0*/  @P0 IMAD R23, R20, R14, R3 ;  /* 0x0000000e14170224 */ /* 0x000fe400078e0203 */
[----:B0-----:R-:W-:Y:S02]  /*a8c0*/  IMAD R3, R6, R27, R15 ;  /* 0x0000001b06037224 */ /* 0x001fe400078e020f */
[----:B------:R-:W-:Y:S02]  /*a8d0*/  IMAD R7, R4, R29, R23 ;  /* 0x0000001d04077224 */ /* 0x000fe400078e0217 */
[----:B------:R-:W-:Y:S02]  /*a8e0*/  IMAD R4, R3, R21, R10 ;  /* 0x0000001503047224 */ /* 0x000fe400078e020a */
[----:B------:R-:W-:-:S03]  /*a8f0*/  IMAD.MOV.U32 R6, RZ, RZ, 0x1 ;  /* 0x00000001ff067424 */ /* 0x000fc600078e00ff */
[----:B------:R-:W-:Y:S02]  /*a900*/  SEL R9, R4, R7, !P0 ;  /* 0x0000000704097207 */ /* 0x000fe40004000000 */
[----:B------:R-:W-:-:S07]  /*a910*/  SEL R7, R7, R4, !P0 ;  /* 0x0000000407077207 */ /* 0x000fce0004000000 */
.L_x_287:
[----:B------:R-:W-:-:S08]  /*a920*/  NOP ;  /* 0x0000000000007918 */ /* 0x000fd00000000000 */
[----:B------:R-:W0:-:S00]  /*a930*/  USETMAXREG.DEALLOC.CTAPOOL 0x28 ;  /* 0x00000028000079c8 */ /* 0x000e0000080e0500 */
[----:B0-----:R-:W-:-:S13]  /*a940*/  ISETP.NE.AND P0, PT, R0, RZ, PT ;  /* 0x000000ff0000720c */ /* 0x001fda0003f05270 */
[----:B------:R-:W-:Y:S05]  /*a950*/  @P0 EXIT ;  /* 0x000000000000094d */ /* 0x000fea0003800000 */
[----:B------:R-:W-:Y:S01]  /*a960*/  LOP3.LUT P0, RZ, R6, 0xff, RZ, 0xc0, !PT ;  /* 0x000000ff06ff7812 */ /* 0x000fe2000780c0ff */
[----:B------:R-:W-:Y:S02]  /*a970*/  IMAD.MOV.U32 R3, RZ, RZ, 0x1 ;  /* 0x00000001ff037424 */ /* 0x000fe400078e00ff */
[----:B------:R-:W-:-:S10]  /*a980*/  IMAD.MOV.U32 R0, RZ, RZ, RZ ;  /* 0x000000ffff007224 */ /* 0x000fd400078e00ff */
[----:B------:R-:W-:Y:S05]  /*a990*/  @!P0 BRA `(.L_x_290) ;  /* 0x0000000c00648947 */ /* 0x000fea0003800000 */
[----:B------:R-:W0:Y:S01]  /*a9a0*/  LDC R0, c[0x0][0x28c] ;  /* 0x0000a300ff007b82 */ /* 0x000e220000000800 */
[----:B------:R-:W-:Y:S01]  /*a9b0*/  ULDC UR5, c[0x0][0x658] ;  /* 0x0001960000057ab9 */ /* 0x000fe20000000800 */
[----:B------:R-:W-:Y:S01]  /*a9c0*/  UMOV UR7, 0xffffffff ;  /* 0xffffffff00077882 */ /* 0x000fe20000000000 */
[----:B------:R-:W-:Y:S01]  /*a9d0*/  ULDC UR6, c[0x0][0xc] ;  /* 0x0000030000067ab9 */ /* 0x000fe20000000800 */
[----:B------:R-:W-:Y:S01]  /*a9e0*/  USHF.L.U32 UR9, UR7, UR5, URZ ;  /* 0x0000000507097299 */ /* 0x000fe2000800063f */
[C---:B------:R-:W-:Y:S01]  /*a9f0*/  LOP3.LUT P2, RZ, R18.reuse, 0x7f, RZ, 0xc0, !PT ;  /* 0x0000007f12ff7812 */ /* 0x040fe2000784c0ff */
[----:B------:R-:W-:Y:S01]  /*aa00*/  UMOV UR8, 0x1 ;  /* 0x0000000100087882 */ /* 0x000fe20000000000 */
[----:B------:R-:W-:Y:S01]  /*aa10*/  ULDC UR7, c[0x0][0x10] ;  /* 0x0000040000077ab9 */ /* 0x000fe20000000800 */
[----:B------:R-:W-:Y:S01]  /*aa20*/  LOP3.LUT P0, RZ, R18, 0x1f, RZ, 0xc0, !PT ;  /* 0x0000001f12ff7812 */ /* 0x000fe2000780c0ff */
[----:B------:R-:W-:Y:S01]  /*aa30*/  UIMAD.WIDE.U32 UR6, UR6, UR7, URZ ;  /* 0x00000007060672a5 */ /* 0x000fe2000f8e003f */
[----:B------:R-:W-:Y:S01]  /*aa40*/  BSSY B0, `(.L_x_290) ;  /* 0x00000ce000007945 */ /* 0x000fe20003800000 */
[----:B------:R-:W-:Y:S01]  /*aa50*/  USHF.L.U32 UR5, UR8, UR5, URZ ;  /* 0x0000000508057299 */ /* 0x000fe2000800063f */
[----:B------:R-:W-:Y:S01]  /*aa60*/  IMAD.MOV.U32 R11, RZ, RZ, 0x1 ;  /* 0x00000001ff0b7424 */ /* 0x000fe200078e00ff */
[----:B------:R-:W-:Y:S01]  /*aa70*/  LOP3.LUT R18, R19, 0x2, RZ, 0xfc, !PT ;  /* 0x0000000213127812 */ /* 0x000fe200078efcff */
[----:B------:R-:W-:Y:S01]  /*aa80*/  ULDC UR8, c[0x0][0x14] ;  /* 0x0000050000087ab9 */ /* 0x000fe20000000800 */
[----:B------:R-:W-:Y:S01]  /*aa90*/  PLOP3.LUT P0, PT, P0, P2, PT, 0x8a, 0x0 ;  /* 0x000000000000781c */ /* 0x000fe20000705172 */
[----:B------:R-:W-:-:S02]  /*aaa0*/  UIMAD.WIDE.U32 UR30, UR6, UR8, URZ ;  /* 0x00000008061e72a5 */ /* 0x000fc4000f8e003f */
[----:B------:R-:W-:Y:S01]  /*aab0*/  UIMAD UR7, UR7, UR8, URZ ;  /* 0x00000008070772a4 */ /* 0x000fe2000f8e023f */
[----:B------:R-:W-:Y:S01]  /*aac0*/  ULDC UR4, c[0x0][0x600] ;  /* 0x0001800000047ab9 */ /* 0x000fe20000000800 */
[----:B------:R-:W-:Y:S02]  /*aad0*/  ULOP3.LUT UR6, URZ, UR9, URZ, 0x33, !UPT ;  /* 0x000000093f067292 */ /* 0x000fe4000f8e333f */
[----:B------:R-:W-:Y:S01]  /*aae0*/  UIADD3 UR4, UR4, -0x1, URZ ;  /* 0xffffffff04047890 */ /* 0x000fe2000fffe03f */
[----:B0-----:R-:W-:Y:S01]  /*aaf0*/  VIADD R0, R0, 0x7f ;  /* 0x0000007f00007836 */ /* 0x001fe20000000000 */
[----:B------:R-:W-:Y:S01]  /*ab00*/  UIADD3 UR7, UR31, UR7, URZ ;  /* 0x000000071f077290 */ /* 0x000fe2000fffe03f */
[----:B------:R-:W-:-:S03]  /*ab10*/  ULDC.64 UR38, c[0x0][0x198] ;  /* 0x0000660000267ab9 */ /* 0x000fc60000000a00 */
[----:B------:R-:W-:-:S04]  /*ab20*/  SHF.R.S32.HI R3, RZ, 0x1f, R0 ;  /* 0x0000001fff037819 */ /* 0x000fc80000011400 */
[----:B------:R-:W-:Y:S01]  /*ab30*/  LEA.HI R3, R3, R0, RZ, 0x7 ;  /* 0x0000000003037211 */ /* 0x000fe200078f38ff */
[----:B------:R-:W-:-:S03]  /*ab40*/  IMAD.MOV.U32 R0, RZ, RZ, RZ ;  /* 0x000000ffff007224 */ /* 0x000fc600078e00ff */
[----:B------:R-:W-:Y:S01]  /*ab50*/  SHF.R.S32.HI R13, RZ, 0x7, R3 ;  /* 0x00000007ff0d7819 */ /* 0x000fe20000011403 */
[----:B------:R-:W-:-:S04]  /*ab60*/  IMAD.MOV.U32 R3, RZ, RZ, 0x1 ;  /* 0x00000001ff037424 */ /* 0x000fc800078e00ff */
[----:B------:R-:W-:-:S07]  /*ab70*/  VIADD R10, R13, 0x1 ;  /* 0x000000010d0a7836 */ /* 0x000fce0000000000 */
.L_x_302:
[----:B------:R-:W-:-:S03]  /*ab80*/  UMOV UR8, 0xffffffff ;  /* 0xffffffff00087882 */ /* 0x000fc60000000000 */
[----:B------:R-:W-:Y:S05]  /*ab90*/  BRA.DIV UR8, `(.L_x_291) ;  /* 0x0000000e08887947 */ /* 0x000fea000b800000 */
[----:B------:R-:W-:-:S13]  /*aba0*/  ELECT P6, URZ, PT ;  /* 0x00000000003f782f */ /* 0x000fda00038c0000 */
.L_x_311:
[----:B------:R-:W0:Y:S01]  /*abb0*/  LDC R4, c[0x0][0x28c] ;  /* 0x0000a300ff047b82 */ /* 0x000e220000000800 */
[----:B------:R-:W-:Y:S01]  /*abc0*/  BSSY B1, `(.L_x_292) ;  /* 0x0000043000017945 */ /* 0x000fe20003800000 */
[----:B0-----:R-:W-:-:S13]  /*abd0*/  ISETP.LT.OR P6, PT, R4, 0x1, !P6 ;  /* 0x000000010400780c */ /* 0x001fda00077c1670 */
[----:B------:R-:W-:Y:S05]  /*abe0*/  @P6 BRA `(.L_x_293) ;  /* 0x0000000400006947 */ /* 0x000fea0003800000 */
[----:B------:R-:W-:Y:S02]  /*abf0*/  IMAD.SHL.U32 R14, R7, 0x80, RZ ;  /* 0x00000080070e7824 */ /* 0x000fe400078e00ff */
[----:B------:R-:W-:Y:S02]  /*ac00*/  IMAD.SHL.U32 R15, R9, 0x100, RZ ;  /* 0x00000100090f7824 */ /* 0x000fe400078e00ff */
[----:B------:R-:W-:Y:S02]  /*ac10*/  IMAD.MOV.U32 R20, RZ, RZ, RZ ;  /* 0x000000ffff147224 */ /* 0x000fe400078e00ff */
[----:B------:R-:W-:Y:S02]  /*ac20*/  IMAD.MOV.U32 R4, RZ, RZ, R10 ;  /* 0x000000ffff047224 */ /* 0x000fe400078e000a */
[----:B------:R-:W-:Y:S02]  /*ac30*/  IMAD.MOV.U32 R5, RZ, RZ, R3 ;  /* 0x000000ffff057224 */ /* 0x000fe400078e0003 */
[----:B------:R-:W-:-:S07]  /*ac40*/  IMAD.MOV.U32 R6, RZ, RZ, R0 ;  /* 0x000000ffff067224 */ /* 0x000fce00078e0000 */
.L_x_297:
[----:B------:R-:W0:Y:S01]  /*ac50*/  S2R R12, SR_CgaCtaId ;  /* 0x00000000000c7919 */ /* 0x000e220000008800 */
[----:B------:R-:W-:Y:S01]  /*ac60*/  MOV R7, 0x400 ;  /* 0x0000040000077802 */ /* 0x000fe20000000f00 */
[----:B------:R-:W1:Y:S03]  /*ac70*/  @!P2 LDC R9, c[0x0][0x500] ;  /* 0x00014000ff09ab82 */ /* 0x000e660000000800 */
[----:B0-----:R-:W-:Y:S02]  /*ac80*/  LEA R21, R12, R7, 0x18 ;  /* 0x000000070c157211 */ /* 0x001fe400078ec0ff */
[----:B------:R-:W-:-:S03]  /*ac90*/  SHF.L.U32 R7, R5, 0x1f, RZ ;  /* 0x0000001f05077819 */ /* 0x000fc600000006ff */
[----:B------:R-:W-:-:S04]  /*aca0*/  IMAD R12, R6, 0x8, R21 ;  /* 0x00000008060c7824 */ /* 0x000fc800078e0215 */
[----:B------:R-:W0:Y:S02]  /*acb0*/  SYNCS.PHASECHK.TRANS64.TRYWAIT P1, [R12+URZ+0x10], R7 ;  /* 0x000010070c0075a7 */ /* 0x000e24000802017f */
[----:B01----:R-:W-:Y:S05]  /*acc0*/  @!P1 BRA `(.L_x_294) ;  /* 0x0000000c005c9947 */ /* 0x003fea0003800000 */
.L_x_312:
[----:B0-----:R-:W-:Y:S01]  /*acd0*/  PRMT R7, R18, 0x9910, RZ ;  /* 0x0000991012077816 */ /* 0x001fe200000000ff */
[----:B------:R0:W-:Y:S03]  /*ace0*/  @!P2 SYNCS.ARRIVE.TRANS64 RZ, [R12+URZ], R9 ;  /* 0x000000090cffa9a7 */ /* 0x0001e6000800003f */
[----:B------:R-:W-:-:S13]  /*acf0*/  ISETP.NE.AND P1, PT, R7, 0x2, PT ;  /* 0x000000020700780c */ /* 0x000fda0003f25270 */
[----:B0-----:R-:W-:Y:S05]  /*ad00*/  @P1 BRA `(.L_x_295) ;  /* 0x0000000000041947 */ /* 0x001fea0003800000 */
[----:B------:R-:W-:Y:S01]  /*ad10*/  BPT.TRAP 0x1 ;  /* 0x000000040000795c */ /* 0x000fe20000300000 */
.L_x_295:
[----:B------:R-:W-:Y:S05]  /*ad20*/  @P0 BRA `(.L_x_296) ;  /* 0x0000000000040947 */ /* 0x000fea0003800000 */
[----:B------:R-:W-:Y:S01]  /*ad30*/  BPT.TRAP 0x1 ;  /* 0x000000040000795c */ /* 0x000fe20000300000 */
.L_x_296:
[--C-:B------:R-:W-:Y:S01]  /*ad40*/  IMAD R7, R6, 0x8000, R21.reuse ;  /* 0x0000800006077824 */ /* 0x100fe200078e0215 */
[----:B------:R-:W-:Y:S01]  /*ad50*/  R2UR UR34, R20 ;  /* 0x00000000142272ca */ /* 0x000fe200000e0000 */
[----:B------:R-:W-:Y:S01]  /*ad60*/  IMAD R21, R6, 0x10000, R21 ;  /* 0x0001000006157824 */ /* 0x000fe200078e0215 */
[----:B------:R-:W-:Y:S01]  /*ad70*/  R2UR UR33, R12 ;  /* 0x000000000c2172ca */ /* 0x000fe200000e0000 */
[----:B------:R-:W-:Y:S01]  /*ad80*/  VIADD R4, R4, 0xffffffff ;  /* 0xffffffff04047836 */ /* 0x000fe20000000000 */
[----:B------:R-:W-:Y:S01]  /*ad90*/  R2UR UR24, R7 ;  /* 0x00000000071872ca */ /* 0x000fe200000e0000 */
[----:B------:R-:W-:Y:S01]  /*ada0*/  UIADD3 UR14, UP0, UR38, 0xf0, URZ ;  /* 0x000000f0260e7890 */ /* 0x000fe2000ff1e03f */
[----:B------:R-:W-:Y:S01]  /*adb0*/  R2UR UR8, R21 ;  /* 0x00000000150872ca */ /* 0x000fe200000e0000 */
[----:B------:R-:W-:Y:S01]  /*adc0*/  UIADD3 UR40, UP1, UR38, 0x1f0, URZ ;  /* 0x000001f026287890 */ /* 0x000fe2000ff3e03f */
[----:B------:R-:W-:Y:S01]  /*add0*/  R2UR UR36, R8 ;  /* 0x00000000082472ca */ /* 0x000fe200000e0000 */
[----:B------:R-:W-:Y:S01]  /*ade0*/  UIADD3.X UR15, URZ, UR39, URZ, UP0, !UPT ;  /* 0x000000273f0f7290 */ /* 0x000fe200087fe43f */
[----:B------:R-:W-:Y:S01]  /*adf0*/  R2UR UR35, R14 ;  /* 0x000000000e2372ca */ /* 0x000fe200000e0000 */
[----:B------:R-:W-:Y:S01]  /*ae00*/  UIADD3.X UR41, URZ, UR39, URZ, UP1, !UPT ;  /* 0x000000273f297290 */ /* 0x000fe20008ffe43f */
[----:B------:R-:W-:Y:S01]  /*ae10*/  R2UR UR19, R15 ;  /* 0x000000000f1372ca */ /* 0x000fe200000e0000 */
[----:B------:R-:W-:Y:S01]  /*ae20*/  UIADD3 UR26, UR34, 0x40, URZ ;  /* 0x00000040221a7890 */ /* 0x000fe2000fffe03f */
[----:B------:R-:W-:Y:S01]  /*ae30*/  ISETP.GT.AND P3, PT, R4, 0x1, PT ;  /* 0x000000010400780c */ /* 0x000fe20003f64270 */
[----:B------:R-:W-:Y:S01]  /*ae40*/  VIADD R6, R6, 0x1 ;  /* 0x0000000106067836 */ /* 0x000fe20000000000 */
[----:B------:R-:W-:Y:S01]  /*ae50*/  UMOV UR22, 0x0 ;  /* 0x0000000000167882 */ /* 0x000fe20000000000 */
[----:B------:R-:W-:Y:S01]  /*ae60*/  UIADD3 UR32, UR24, 0x100, URZ ;  /* 0x0000010018207890 */ /* 0x000fe2000fffe03f */
[----:B------:R-:W-:Y:S01]  /*ae70*/  VIADD R20, R20, 0x80 ;  /* 0x0000008014147836 */ /* 0x000fe20000000000 */
[----:B------:R-:W-:Y:S01]  /*ae80*/  UIADD3 UR24, UR24, 0x4100, URZ ;  /* 0x0000410018187890 */ /* 0x000fe2000fffe03f */
[----:B------:R-:W-:Y:S01]  /*ae90*/  ISETP.NE.AND P1, PT, R6, 0x2, PT ;  /* 0x000000020600780c */ /* 0x000fe20003f25270 */
[----:B------:R-:W-:-:S02]  /*aea0*/  UIADD3 UR16, UR8, 0x10100, URZ ;  /* 0x0001010008107890 */ /* 0x000fc4000fffe03f */
[----:B------:R-:W-:Y:S01]  /*aeb0*/  UIADD3 UR8, UR8, 0x18100, URZ ;  /* 0x0001810008087890 */ /* 0x000fe2000fffe03f */
[----:B------:R-:W-:Y:S01]  /*aec0*/  SEL R12, RZ, 0x1, P1 ;  /* 0x00000001ff0c7807 */ /* 0x000fe20000800000 */
[----:B------:R-:W-:Y:S01]  /*aed0*/  UMOV UR23, 0x10000000 ;  /* 0x1000000000177882 */ /* 0x000fe20000000000 */
[----:B------:R-:W-:Y:S01]  /*aee0*/  UMOV UR25, UR33 ;  /* 0x0000002100197c82 */ /* 0x000fe20008000000 */
[----:B------:R-:W-:Y:S01]  /*aef0*/  UMOV UR28, UR36 ;  /* 0x00000024001c7c82 */ /* 0x000fe20008000000 */
[----:B------:R-:W-:Y:S01]  /*af00*/  UMOV UR27, UR35 ;  /* 0x00000023001b7c82 */ /* 0x000fe20008000000 */
[----:B------:R-:W-:Y:S01]  /*af10*/  UMOV UR17, UR33 ;  /* 0x0000002100117c82 */ /* 0x000fe20008000000 */
[----:B------:R-:W-:Y:S01]  /*af20*/  UMOV UR18, UR34 ;  /* 0x0000002200127c82 */ /* 0x000fe20008000000 */
[----:B------:R-:W-:Y:S01]  /*af30*/  UMOV UR20, UR36 ;  /* 0x0000002400147c82 */ /* 0x000fe20008000000 */
[----:B------:R0:W-:Y:S01]  /*af40*/  UTMALDG.3D [UR32], [UR14], desc[UR22] ;  /* 0x000016200e0075b4 */ /* 0x0001e20008011000 */
[----:B------:R-:W-:Y:S01]  /*af50*/  UMOV UR9, UR33 ;  /* 0x0000002100097c82 */ /* 0x000fe20008000000 */
[----:B------:R-:W-:Y:S01]  /*af60*/  UMOV UR11, UR19 ;  /* 0x00000013000b7c82 */ /* 0x000fe20008000000 */
[----:B------:R-:W-:Y:S01]  /*af70*/  UMOV UR12, UR36 ;  /* 0x00000024000c7c82 */ /* 0x000fe20008000000 */
[----:B------:R-:W-:Y:S01]  /*af80*/  UMOV UR10, UR26 ;  /* 0x0000001a000a7c82 */ /* 0x000fe20008000000 */
[----:B------:R-:W-:-:S02]  /*af90*/  LOP3.LUT R5, R5, R12, RZ, 0x3c, !PT ;  /* 0x0000000c05057212 */ /* 0x000fc400078e3cff */
[----:B------:R-:W-:Y:S01]  /*afa0*/  SEL R6, R6, RZ, P1 ;  /* 0x000000ff06067207 */ /* 0x000fe20000800000 */
[----:B------:R0:W-:Y:S01]  /*afb0*/  UTMALDG.3D [UR24], [UR14], desc[UR22] ;  /* 0x000016180e0075b4 */ /* 0x0001e20008011000 */
[----:B------:R0:W-:Y:S01]  /*afc0*/  UTMALDG.3D [UR16], [UR40], desc[UR22] ;  /* 0x00001610280075b4 */ /* 0x0001e20008011000 */
[----:B------:R0:W-:Y:S02]  /*afd0*/  UTMALDG.3D [UR8], [UR40], desc[UR22] ;  /* 0x00001608280075b4 */ /* 0x0001e40008011000 */
[----:B0-----:R-:W-:Y:S05]  /*afe0*/  @P3 BRA `(.L_x_297) ;  /* 0xfffffffc00183947 */ /* 0x001fea000383ffff */
.L_x_293:
[----:B------:R-:W-:Y:S05]  /*aff0*/  BSYNC B1 ;  /* 0x0000000000017941 */ /* 0x000fea0003800000 */
.L_x_292:
[----:B------:R-:W-:Y:S01]  /*b000*/  LOP3.LUT P3, RZ, R11, 0xff, RZ, 0xc0, !PT ;  /* 0x000000ff0bff7812 */ /* 0x000fe2000786c0ff */
[----:B------:R-:W-:Y:S01]  /*b010*/  IMAD.IADD R0, R13, 0x1, R0 ;  /* 0x000000010d007824 */ /* 0x000fe200078e0200 */
[----:B------:R-:W-:Y:S01]  /*b020*/  IADD3 R16, P4, R16, UR30, RZ ;  /* 0x0000001e10107c10 */ /* 0x000fe2000ff9e0ff */
[----:B------:R-:W-:Y:S01]  /*b030*/  ULDC.64 UR8, c[0x0][0x650] ;  /* 0x0001940000087ab9 */ /* 0x000fe20000000a00 */
[----:B------:R-:W-:Y:S01]  /*b040*/  BSSY B1, `(.L_x_298) ;  /* 0x000006b000017945 */ /* 0x000fe20003800000 */
[----:B------:R-:W-:Y:S01]  /*b050*/  IMAD.MOV.U32 R7, RZ, RZ, -0x1 ;  /* 0xffffffffff077424 */ /* 0x000fe200078e00ff */
[----:B------:R-:W-:Y:S01]  /*b060*/  SHF.R.U32.HI R4, RZ, 0x1, R0 ;  /* 0x00000001ff047819 */ /* 0x000fe20000011600 */
[----:B------:R-:W-:Y:S01]  /*b070*/  IMAD.MOV.U32 R9, RZ, RZ, -0x1 ;  /* 0xffffffffff097424 */ /* 0x000fe200078e00ff */
[----:B------:R-:W-:Y:S01]  /*b080*/  ISETP.GT.U32.AND P1, PT, R0, 0x1, PT ;  /* 0x000000010000780c */ /* 0x000fe20003f24070 */
[----:B------:R-:W-:Y:S01]  /*b090*/  IMAD.MOV.U32 R8, RZ, RZ, -0x1 ;  /* 0xffffffffff087424 */ /* 0x000fe200078e00ff */
[----:B------:R-:W-:-:S02]  /*b0a0*/  LOP3.LUT R4, R4, 0x1, RZ, 0xc0, !PT ;  /* 0x0000000104047812 */ /* 0x000fc400078ec0ff */
[----:B------:R-:W-:Y:S01]  /*b0b0*/  ISETP.LT.U32.AND P1, PT, R13, 0x2, P1 ;  /* 0x000000020d00780c */ /* 0x000fe20000f21070 */
[----:B------:R-:W0:Y:S01]  /*b0c0*/  @P3 S2R R6, SR_CgaCtaId ;  /* 0x0000000000063919 */ /* 0x000e220000008800 */
[----:B------:R-:W-:Y:S02]  /*b0d0*/  @P3 MOV R5, 0x400 ;  /* 0x0000040000053802 */ /* 0x000fe40000000f00 */
[----:B------:R-:W-:Y:S02]  /*b0e0*/  IADD3.X R17, R17, UR7, RZ, P4, !PT ;  /* 0x0000000711117c10 */ /* 0x000fe4000a7fe4ff */
[----:B------:R-:W-:Y:S02]  /*b0f0*/  ISETP.GE.U32.AND P4, PT, R16, UR8, PT ;  /* 0x0000000810007c0c */ /* 0x000fe4000bf86070 */
[----:B------:R-:W-:Y:S02]  /*b100*/  LOP3.LUT R0, R0, 0x1, RZ, 0xc0, !PT ;  /* 0x0000000100007812 */ /* 0x000fe400078ec0ff */
[----:B------:R-:W-:-:S02]  /*b110*/  PRMT R11, RZ, 0x7610, R11 ;  /* 0x00007610ff0b7816 */ /* 0x000fc4000000000b */
[----:B0-----:R-:W-:-:S04]  /*b120*/  @P3 LEA R5, R6, R5, 0x18 ;  /* 0x0000000506053211 */ /* 0x001fc800078ec0ff */
[----:B------:R0:W-:Y:S01]  /*b130*/  @P3 SYNCS.ARRIVE.TRANS64.A1T0 RZ, [R5+URZ+0x38], RZ ;  /* 0x000038ff05ff39a7 */ /* 0x0001e2000810003f */
[----:B------:R-:W-:Y:S02]  /*b140*/  ISETP.NE.U32.AND P3, PT, R4, 0x1, PT ;  /* 0x000000010400780c */ /* 0x000fe40003f65070 */
[----:B------:R-:W-:Y:S02]  /*b150*/  SEL R4, RZ, 0x1, !P1 ;  /* 0x00000001ff047807 */ /* 0x000fe40004800000 */
[----:B------:R-:W-:Y:S02]  /*b160*/  ISETP.GE.U32.AND.EX P1, PT, R17, UR9, PT, P4 ;  /* 0x0000000911007c0c */ /* 0x000fe4000bf26140 */
[----:B------:R-:W-:-:S04]  /*b170*/  ISETP.GT.U32.AND P3, PT, R13, 0x1, !P3 ;  /* 0x000000010d00780c */ /* 0x000fc80005f64070 */
[----:B0-----:R-:W-:-:S04]  /*b180*/  SEL R5, RZ, 0x1, !P3 ;  /* 0x00000001ff057807 */ /* 0x001fc80005800000 */
[--C-:B------:R-:W-:Y:S02]  /*b190*/  LOP3.LUT R3, R5, R3, R4.reuse, 0x96, !PT ;  /* 0x0000000305037212 */ /* 0x100fe400078e9604 */
[----:B------:R-:W-:Y:S01]  /*b1a0*/  PRMT R4, RZ, 0x7610, R4 ;  /* 0x00007610ff047816 */ /* 0x000fe20000000004 */
[----:B------:R-:W-:Y:S06]  /*b1b0*/  @P1 BRA `(.L_x_299) ;  /* 0x00000004004c1947 */ /* 0x000fec0003800000 */
[----:B------:R-:W-:Y:S01]  /*b1c0*/  ULDC.64 UR8, c[0x0][0x628] ;  /* 0x00018a0000087ab9 */ /* 0x000fe20000000a00 */
[----:B------:R-:W0:Y:S01]  /*b1d0*/  S2R R14, SR_CTAID.X ;  /* 0x00000000000e7919 */ /* 0x000e220000002500 */
[----:B------:R-:W-:Y:S01]  /*b1e0*/  ISETP.NE.U32.AND P1, PT, RZ, UR8, PT ;  /* 0x00000008ff007c0c */ /* 0x000fe2000bf25070 */
[----:B------:R-:W-:Y:S01]  /*b1f0*/  ULDC UR11, c[0x0][0x630] ;  /* 0x00018c00000b7ab9 */ /* 0x000fe20000000800 */
[----:B------:R-:W-:Y:S01]  /*b200*/  IMAD.MOV.U32 R4, RZ, RZ, R16 ;  /* 0x000000ffff047224 */ /* 0x000fe200078e0010 */
[----:B------:R-:W1:Y:S01]  /*b210*/  S2R R12, SR_CTAID.Y ;  /* 0x00000000000c7919 */ /* 0x000e620000002600 */
[----:B------:R-:W-:Y:S01]  /*b220*/  ISETP.NE.AND.EX P1, PT, RZ, UR9, PT, P1 ;  /* 0x00000009ff007c0c */ /* 0x000fe2000bf25310 */
[----:B------:R-:W-:-:S12]  /*b230*/  IMAD.MOV.U32 R5, RZ, RZ, R17 ;  /* 0x000000ffff057224 */ /* 0x000fd800078e0011 */
[----:B------:R-:W-:Y:S05]  /*b240*/  @!P1 BRA `(.L_x_300) ;  /* 0x0000000000289947 */ /* 0x000fea0003800000 */
[----:B------:R-:W-:Y:S02]  /*b250*/  ULDC UR10, c[0x0][0x634] ;  /* 0x00018d00000a7ab9 */ /* 0x000fe40000000800 */
[----:B------:R-:W-:-:S05]  /*b260*/  IADD3 R9, P1, R16, UR10, RZ ;  /* 0x0000000a10097c10 */ /* 0x000fca000ff3e0ff */
[----:B------:R-:W-:-:S04]  /*b270*/  IMAD.X R15, RZ, RZ, R17, P1 ;  /* 0x000000ffff0f7224 */ /* 0x000fc800008e0611 */
[----:B------:R-:W-:-:S04]  /*b280*/  IMAD.WIDE.U32 R6, R15, UR8, RZ ;  /* 0x000000080f067c25 */ /* 0x000fc8000f8e00ff */
[----:B------:R-:W-:-:S04]  /*b290*/  IMAD.WIDE.U32 R6, P1, R9, UR9, R6 ;  /* 0x0000000909067c25 */ /* 0x000fc8000f820006 */
[----:B------:R-:W-:-:S04]  /*b2a0*/  IMAD.WIDE.U32 R8, R9, UR8, RZ ;  /* 0x0000000809087c25 */ /* 0x000fc8000f8e00ff */
[----:B------:R-:W-:Y:S01]  /*b2b0*/  IMAD.X R5, RZ, RZ, RZ, P1 ;  /* 0x000000ffff057224 */ /* 0x000fe200008e06ff */
[----:B------:R-:W-:Y:S01]  /*b2c0*/  IADD3 RZ, P1, R9, R6, RZ ;  /* 0x0000000609ff7210 */ /* 0x000fe20007f3e0ff */
[----:B------:R-:W-:-:S04]  /*b2d0*/  IMAD.MOV.U32 R4, RZ, RZ, R7 ;  /* 0x000000ffff047224 */ /* 0x000fc800078e0007 */
[----:B------:R-:W-:-:S08]  /*b2e0*/  IMAD.WIDE.U32.X R4, R15, UR9, R4, P1 ;  /* 0x000000090f047c25 */ /* 0x000fd000088e0404 */
.L_x_300:
[--C-:B------:R-:W-:Y:S01]  /*b2f0*/  SHF.R.U64 R8, R4, UR11, R5.reuse ;  /* 0x0000000b04087c19 */ /* 0x100fe20008001205 */
[----:B------:R-:W-:Y:S01]  /*b300*/  ULDC.64 UR8, c[0x0][0x620] ;  /* 0x0001880000087ab9 */ /* 0x000fe20000000a00 */
[----:B------:R-:W-:Y:S01]  /*b310*/  SHF.R.U32.HI R4, RZ, UR11, R5 ;  /* 0x0000000bff047c19 */ /* 0x000fe20008011605 */
[----:B------:R-:W2:Y:S01]  /*b320*/  LDC R25, c[0x0][0x144] ;  /* 0x00005100ff197b82 */ /* 0x000ea20000000800 */
[----:B------:R-:W-:Y:S01]  /*b330*/  IADD3 R7, P1, RZ, -R8, RZ ;  /* 0x80000008ff077210 */ /* 0x000fe20007f3e0ff */
[----:B------:R-:W-:Y:S01]  /*b340*/  ULDC.64 UR12, c[0x0][0x640] ;  /* 0x00019000000c7ab9 */ /* 0x000fe20000000a00 */
[----:B0-----:R-:W-:Y:S01]  /*b350*/  I2FP.F32.U32 R9, R14 ;  /* 0x0000000e00097245 */ /* 0x001fe20000201000 */
[----:B------:R-:W-:Y:S02]  /*b360*/  ULDC UR10, c[0x0][0x608] ;  /* 0x00018200000a7ab9 */ /* 0x000fe40000000800 */
[----:B------:R-:W-:Y:S01]  /*b370*/  IMAD.X R4, RZ, RZ, ~R4, P1 ;  /* 0x000000ffff047224 */ /* 0x000fe200008e0e04 */
[----:B------:R-:W-:Y:S01]  /*b380*/  ISETP.NE.U32.AND P1, PT, RZ, UR12, PT ;  /* 0x0000000cff007c0c */ /* 0x000fe2000bf25070 */
[----:B------:R-:W0:Y:S02]  /*b390*/  LDC R21, c[0x0][0x148] ;  /* 0x00005200ff157b82 */ /* 0x000e240000000800 */
[----:B------:R-:W-:Y:S01]  /*b3a0*/  IMAD R6, R4, UR8, RZ ;  /* 0x0000000804067c24 */ /* 0x000fe2000f8e02ff */
[----:B------:R-:W-:Y:S01]  /*b3b0*/  ISETP.NE.AND.EX P1, PT, RZ, UR13, PT, P1 ;  /* 0x0000000dff007c0c */ /* 0x000fe2000bf25310 */
[----:B------:R-:W-:Y:S01]  /*b3c0*/  IMAD.WIDE.U32 R4, R7, UR8, R16 ;  /* 0x0000000807047c25 */ /* 0x000fe2000f8e0010 */
[----:B------:R-:W-:-:S03]  /*b3d0*/  ULDC UR8, c[0x0][0x150] ;  /* 0x0000540000087ab9 */ /* 0x000fc60000000800 */
[----:B------:R-:W-:Y:S02]  /*b3e0*/  IMAD R7, R7, UR9, R6 ;  /* 0x0000000907077c24 */ /* 0x000fe4000f8e0206 */
[----:B------:R-:W-:Y:S01]  /*b3f0*/  FMUL R6, R9, UR8 ;  /* 0x0000000809067c20 */ /* 0x000fe20008400000 */
[----:B------:R-:W-:Y:S01]  /*b400*/  ULDC UR8, c[0x0][0x618] ;  /* 0x0001860000087ab9 */ /* 0x000fe20000000800 */
[----:B------:R-:W-:Y:S01]  /*b410*/  ULDC UR9, c[0x0][0x154] ;  /* 0x0000550000097ab9 */ /* 0x000fe20000000800 */
[----:B------:R-:W-:-:S03]  /*b420*/  IMAD.IADD R5, R5, 0x1, R7 ;  /* 0x0000000105057824 */ /* 0x000fc600078e0207 */
[----:B------:R-:W3:Y:S02]  /*b430*/  F2I.U32.TRUNC.NTZ R6, R6 ;  /* 0x0000000600067305 */ /* 0x000ee4000020f000 */
[----:B------:R-:W-:Y:S02]  /*b440*/  SHF.R.U64 R9, R4, UR8, R5 ;  /* 0x0000000804097c19 */ /* 0x000fe40008001205 */
[----:B-1----:R-:W-:-:S05]  /*b450*/  I2FP.F32.U32 R4, R12 ;  /* 0x0000000c00047245 */ /* 0x002fca0000201000 */
[----:B------:R-:W-:Y:S01]  /*b460*/  FMUL R22, R4, UR9 ;  /* 0x0000000904167c20 */ /* 0x000fe20008400000 */
[----:B------:R-:W-:Y:S01]  /*b470*/  SHF.R.U32.HI R4, RZ, UR8, R5 ;  /* 0x00000008ff047c19 */ /* 0x000fe20008011605 */
[----:B------:R-:W-:-:S03]  /*b480*/  ULDC UR8, c[0x0][0x658] ;  /* 0x0001960000087ab9 */ /* 0x000fc60000000800 */
[--C-:B------:R-:W-:Y:S01]  /*b490*/  SHF.R.U64 R20, R9, UR10, R4.reuse ;  /* 0x0000000a09147c19 */ /* 0x100fe20008001204 */
[----:B------:R-:W1:Y:S01]  /*b4a0*/  F2I.U32.TRUNC.NTZ R22, R22 ;  /* 0x0000001600167305 */ /* 0x000e62000020f000 */
[----:B------:R-:W-:Y:S01]  /*b4b0*/  SHF.R.U32.HI R5, RZ, UR10, R4 ;  /* 0x0000000aff057c19 */ /* 0x000fe20008011604 */
[----:B---3--:R-:W-:-:S03]  /*b4c0*/  IMAD.MOV R6, RZ, RZ, -R6 ;  /* 0x000000ffff067224 */ /* 0x008fc600078e0a06 */
[--C-:B------:R-:W-:Y:S01]  /*b4d0*/  SHF.R.U64 R15, R20, UR8, R5.reuse ;  /* 0x00000008140f7c19 */ /* 0x100fe20008001205 */
[----:B--2---:R-:W-:Y:S01]  /*b4e0*/  IMAD R14, R25, R6, R14 ;  /* 0x00000006190e7224 */ /* 0x004fe200078e020e */
[----:B------:R-:W-:-:S03]  /*b4f0*/  SHF.R.U32.HI R23, RZ, UR8, R5 ;  /* 0x00000008ff177c19 */ /* 0x000fc60008011605 */
[----:B------:R-:W-:Y:S02]  /*b500*/  IMAD.MOV.U32 R4, RZ, RZ, R15 ;  /* 0x000000ffff047224 */ /* 0x000fe400078e000f */
[----:B------:R-:W-:Y:S01]  /*b510*/  IMAD.MOV.U32 R5, RZ, RZ, R23 ;  /* 0x000000ffff057224 */ /* 0x000fe200078e0017 */
[----:B-1----:R-:W-:Y:S06]  /*b520*/  @!P1 BRA `(.L_x_301) ;  /* 0x0000000000289947 */ /* 0x002fec0003800000 */
[----:B------:R-:W-:Y:S02]  /*b530*/  ULDC UR8, c[0x0][0x64c] ;  /* 0x0001930000087ab9 */ /* 0x000fe40000000800 */
[----:B------:R-:W-:-:S05]  /*b540*/  IADD3 R5, P1, R15, UR8, RZ ;  /* 0x000000080f057c10 */ /* 0x000fca000ff3e0ff */
[----:B------:R-:W-:-:S04]  /*b550*/  IMAD.X R23, RZ, RZ, R23, P1 ;  /* 0x000000ffff177224 */ /* 0x000fc800008e0617 */
[----:B------:R-:W-:-:S04]  /*b560*/  IMAD.WIDE.U32 R6, R23, UR12, RZ ;  /* 0x0000000c17067c25 */ /* 0x000fc8000f8e00ff */
[----:B------:R-:W-:-:S04]  /*b570*/  IMAD.WIDE.U32 R6, P1, R5, UR13, R6 ;  /* 0x0000000d05067c25 */ /* 0x000fc8000f820006 */
[----:B------:R-:W-:-:S04]  /*b580*/  IMAD.WIDE.U32 R4, R5, UR12, RZ ;  /* 0x0000000c05047c25 */ /* 0x000fc8000f8e00ff */
[----:B------:R-:W-:Y:S01]  /*b590*/  IMAD.MOV.U32 R4, RZ, RZ, R7 ;  /* 0x000000ffff047224 */ /* 0x000fe200078e0007 */
[----:B------:R-:W-:Y:S01]  /*b5a0*/  IADD3 RZ, P3, R5, R6, RZ ;  /* 0x0000000605ff7210 */ /* 0x000fe20007f7e0ff */
[----:B------:R-:W-:-:S04]  /*b5b0*/  IMAD.X R5, RZ, RZ, RZ, P1 ;  /* 0x000000ffff057224 */ /* 0x000fc800008e06ff */
[----:B------:R-:W-:-:S08]  /*b5c0*/  IMAD.WIDE.U32.X R4, R23, UR13, R4, P3 ;  /* 0x0000000d17047c25 */ /* 0x000fd000098e0404 */
.L_x_301:
[----:B------:R-:W-:Y:S01]  /*b5d0*/  ISETP.NE.AND P1, PT, R2, 0x1, PT ;  /* 0x000000010200780c */ /* 0x000fe20003f25270 */
[----:B------:R-:W-:Y:S01]  /*b5e0*/  ULDC UR8, c[0x0][0x648] ;  /* 0x0001920000087ab9 */ /* 0x000fe20000000800 */
[----:B------:R-:W-:Y:S01]  /*b5f0*/  LOP3.LUT R20, R20, UR6, RZ, 0xc0, !PT ;  /* 0x0000000614147c12 */ /* 0x000fe2000f8ec0ff */
[----:B------:R-:W-:Y:S01]  /*b600*/  IMAD.MOV R22, RZ, RZ, -R22 ;  /* 0x000000ffff167224 */ /* 0x000fe200078e0a16 */
[----:B------:R-:W-:Y:S01]  /*b610*/  SHF.R.U64 R5, R4, UR8, R5 ;  /* 0x0000000804057c19 */ /* 0x000fe20008001205 */
[----:B------:R-:W-:Y:S01]  /*b620*/  ULDC UR8, c[0x0][0x638] ;  /* 0x00018e0000087ab9 */ /* 0x000fe20000000800 */
[----:B------:R-:W-:Y:S01]  /*b630*/  LOP3.LUT R6, R9, UR4, RZ, 0xc0, !PT ;  /* 0x0000000409067c12 */ /* 0x000fe2000f8ec0ff */
[----:B------:R-:W-:Y:S02]  /*b640*/  ULDC UR9, c[0x0][0x610] ;  /* 0x0001840000097ab9 */ /* 0x000fe40000000800 */
[----:B------:R-:W-:Y:S02]  /*b650*/  IMAD.MOV R4, RZ, RZ, -R5 ;  /* 0x000000ffff047224 */ /* 0x000fe400078e0a05 */
[----:B------:R-:W-:-:S02]  /*b660*/  IMAD R5, R5, UR5, R20 ;  /* 0x0000000505057c24 */ /* 0x000fc4000f8e0214 */
[----:B0-----:R-:W-:Y:S02]  /*b670*/  @P1 IMAD R14, R21, R22, R12 ;  /* 0x00000016150e1224 */ /* 0x001fe400078e020c */
[----:B------:R-:W-:Y:S01]  /*b680*/  IMAD R15, R4, UR8, R15 ;  /* 0x00000008040f7c24 */ /* 0x000fe2000f8e020f */
[----:B------:R-:W-:Y:S01]  /*b690*/  ULDC UR8, c[0x0][0x600] ;  /* 0x0001800000087ab9 */ /* 0x000fe20000000800 */
[----:B------:R-:W-:Y:S02]  /*b6a0*/  IMAD R14, R5, UR9, R14 ;  /* 0x00000009050e7c24 */ /* 0x000fe4000f8e020e */
[----:B------:R-:W-:Y:S02]  /*b6b0*/  IMAD R15, R15, UR8, R6 ;  /* 0x000000080f0f7c24 */ /* 0x000fe4000f8e0206 */
[----:B------:R-:W-:-:S03]  /*b6c0*/  IMAD.MOV.U32 R4, RZ, RZ, 0x1 ;  /* 0x00000001ff047424 */ /* 0x000fc600078e00ff */
[----:B------:R-:W-:Y:S02]  /*b6d0*/  SEL R9, R15, R14, !P1 ;  /* 0x0000000e0f097207 */ /* 0x000fe40004800000 */
[----:B------:R-:W-:-:S07]  /*b6e0*/  SEL R7, R14, R15, !P1 ;  /* 0x0000000f0e077207 */ /* 0x000fce0004800000 */
.L_x_299:
[----:B------:R-:W-:Y:S05]  /*b6f0*/  BSYNC B1 ;  /* 0x0000000000017941 */ /* 0x000fea0003800000 */
.L_x_298:
[----:B------:R-:W-:-:S13]  /*b700*/  LOP3.LUT P1, RZ, R4, 0xff, RZ, 0xc0, !PT ;  /* 0x000000ff04ff7812 */ /* 0x000fda000782c0ff */
[----:B------:R-:W-:Y:S05]  /*b710*/  @P1 BRA `(.L_x_302) ;  /* 0xfffffff400181947 */ /* 0x000fea000383ffff */
[----:B------:R-:W-:Y:S05]  /*b720*/  BSYNC B0 ;  /* 0x0000000000007941 */ /* 0x000fea0003800000 */
.L_x_290:
[----:B------:R-:W-:-:S03]  /*b730*/  UMOV UR8, 0xffffffff ;  /* 0xffffffff00087882 */ /* 0x000fc60000000000 */
[----:B------:R-:W-:Y:S05]  /*b740*/  BRA.DIV UR8, `(.L_x_303) ;  /* 0x0000000208d07947 */ /* 0x000fea000b800000 */
[----:B------:R-:W-:-:S13]  /*b750*/  ELECT P6, URZ, PT ;  /* 0x00000000003f782f */ /* 0x000fda00038c0000 */
.L_x_315:
[----:B------:R-:W-:Y:S04]  /*b760*/  BSSY B0, `(.L_x_304) ;  /* 0x0000019000007945 */ /* 0x000fe80003800000 */
[----:B------:R-:W-:Y:S05]  /*b770*/  @!P6 BRA `(.L_x_305) ;  /* 0x00000000005ce947 */ /* 0x000fea0003800000 */
[----:B------:R-:W-:-:S04]  /*b780*/  LOP3.LUT R19, R19, 0x2, RZ, 0xfc, !PT ;  /* 0x0000000213137812 */ /* 0x000fc800078efcff */
[----:B------:R-:W-:-:S13]  /*b790*/  ISETP.NE.AND P0, PT, R19, 0x3, PT ;  /* 0x000000031300780c */ /* 0x000fda0003f05270 */
[----:B------:R-:W-:Y:S05]  /*b7a0*/  @!P0 BRA `(.L_x_306) ;  /* 0x0000000000048947 */ /* 0x000fea0003800000 */
[----:B------:R-:W-:Y:S01]  /*b7b0*/  BPT.TRAP 0x1 ;  /* 0x000000040000795c */ /* 0x000fe20000300000 */
.L_x_306:
[----:B------:R-:W0:Y:S01]  /*b7c0*/  S2R R5, SR_CgaCtaId ;  /* 0x0000000000057919 */ /* 0x000e220000008800 */
[----:B------:R-:W-:Y:S02]  /*b7d0*/  MOV R2, 0x400 ;  /* 0x0000040000027802 */ /* 0x000fe40000000f00 */
[----:B------:R-:W-:Y:S02]  /*b7e0*/  SHF.L.U32 R4, R3, 0x1f, RZ ;  /* 0x0000001f03047819 */ /* 0x000fe400000006ff */
[----:B0-----:R-:W-:-:S05]  /*b7f0*/  LEA R5, R5, R2, 0x18 ;  /* 0x0000000205057211 */ /* 0x001fca00078ec0ff */
[----:B------:R-:W-:-:S04]  /*b800*/  VIADD R5, R5, 0x10 ;  /* 0x0000001005057836 */ /* 0x000fc80000000000 */
[C---:B------:R-:W-:Y:S02]  /*b810*/  IMAD R7, R0.reuse, 0x8, R5 ;  /* 0x0000000800077824 */ /* 0x040fe400078e0205 */
[----:B------:R-:W-:Y:S02]  /*b820*/  VIADD R0, R0, 0x1 ;  /* 0x0000000100007836 */ /* 0x000fe40000000000 */
[----:B------:R-:W0:Y:S03]  /*b830*/  SYNCS.PHASECHK.TRANS64.TRYWAIT P0, [R7+URZ], R4 ;  /* 0x00000004070075a7 */ /* 0x000e26000800017f */
[----:B------:R-:W-:-:S04]  /*b840*/  ISETP.NE.AND P1, PT, R0, 0x2, PT ;  /* 0x000000020000780c */ /* 0x000fc80003f25270 */
[----:B------:R-:W-:Y:S02]  /*b850*/  SEL R2, RZ, 0x1, P1 ;  /* 0x00000001ff027807 */ /* 0x000fe40000800000 */
[----:B------:R-:W-:Y:S02]  /*b860*/  SEL R0, R0, RZ, P1 ;  /* 0x000000ff00007207 */ /* 0x000fe40000800000 */
[----:B------:R-:W-:Y:S01]  /*b870*/  LOP3.LUT R2, R3, R2, RZ, 0x3c, !PT ;  /* 0x0000000203027212 */ /* 0x000fe200078e3cff */
[----:B0-----:R-:W-:Y:S06]  /*b880*/  @!P0 BRA `(.L_x_307) ;  /* 0x0000000000a08947 */ /* 0x001fec0003800000 */
.L_x_316:
[----:B------:R-:W-:Y:S01]  /*b890*/  IMAD R5, R0, 0x8, R5 ;  /* 0x0000000800057824 */ /* 0x000fe200078e0205 */
[----:B------:R-:W-:-:S07]  /*b8a0*/  SHF.L.U32 R0, R2, 0x1f, RZ ;  /* 0x0000001f02007819 */ /* 0x000fce00000006ff */
.L_x_308:
[----:B-1----:R1:W2:Y:S02]  /*b8b0*/  SYNCS.PHASECHK.TRANS64.TRYWAIT P0, [R5+URZ], R0 ;  /* 0x00000000050075a7 */ /* 0x0022a4000800017f */
[----:B--2---:R-:W-:Y:S05]  /*b8c0*/  @!P0 NANOSLEEP.SYNCS 0x989680 ;  /* 0x009896800000895d */ /* 0x004fea0003900000 */
[----:B------:R-:W2:Y:S02]  /*b8d0*/  @!P0 SYNCS.PHASECHK.TRANS64 P0, [R5+URZ], R0 ;  /* 0x00000000050085a7 */ /* 0x000ea4000800007f */
[----:B--2---:R-:W-:Y:S05]  /*b8e0*/  @!P0 BRA `(.L_x_308) ;  /* 0xfffffffc00f08947 */ /* 0x004fea000383ffff */
.L_x_305:
[----:B------:R-:W-:Y:S05]  /*b8f0*/  BSYNC B0 ;  /* 0x0000000000007941 */ /* 0x000fea0003800000 */
.L_x_304:
[----:B------:R-:W-:Y:S05]  /*b900*/  EXIT ;  /* 0x000000000000794d */ /* 0x000fea0003800000 */
.L_x_17:
[----:B---3--:R3:W4:Y:S02]  /*b910*/  SYNCS.PHASECHK.TRANS64.TRYWAIT P1, [R3+URZ], R0 ;  /* 0x00000000030075a7 */ /* 0x008724000802017f */
[----:B----4-:R-:W-:Y:S05]  /*b920*/  @!P1 NANOSLEEP.SYNCS 0x989680 ;  /* 0x009896800000995d */ /* 0x010fea0003900000 */
[----:B------:R-:W4:Y:S02]  /*b930*/  @!P1 SYNCS.PHASECHK.TRANS64 P1, [R3+URZ], R0 ;  /* 0x00000000030095a7 */ /* 0x000f24000802007f */
[----:B----4-:R-:W-:Y:S05]  /*b940*/  @!P1 BRA `(.L_x_17) ;  /* 0xfffffffc00f09947 */ /* 0x010fea000383ffff */
[----:B------:R-:W-:Y:S05]  /*b950*/  BRA `(.L_x_16) ;  /* 0xffffff58001c7947 */ /* 0x000fea000383ffff */
.L_x_22:
[----:B-1----:R-:W-:-:S04]  /*b960*/  IMAD.U32 R4, RZ, RZ, UR9 ;  /* 0x00000009ff047e24 */ /* 0x002fc8000f8e00ff */
[----:B------:R1:W2:Y:S03]  /*b970*/  SYNCS.PHASECHK.TRANS64.TRYWAIT P1, [R4+URZ], R3 ;  /* 0x00000003040075a7 */ /* 0x0002a6000802017f */
[----:B--2---:R-:W-:Y:S05]  /*b980*/  @!P1 NANOSLEEP.SYNCS 0x989680 ;  /* 0x009896800000995d */ /* 0x004fea0003900000 */
[----:B------:R-:W2:Y:S02]  /*b990*/  @!P1 SYNCS.PHASECHK.TRANS64 P1, [R4+URZ], R3 ;  /* 0x00000003040095a7 */ /* 0x000ea4000802007f */
[----:B--2---:R-:W-:Y:S05]  /*b9a0*/  @!P1 BRA `(.L_x_22) ;  /* 0xfffffffc00ec9947 */ /* 0x004fea000383ffff */
[----:B------:R-:W-:Y:S05]  /*b9b0*/  BRA `(.L_x_21) ;  /* 0xffffff5c00887947 */ /* 0x000fea000383ffff */
.L_x_291:
[----:B------:R-:W-:Y:S01]  /*b9c0*/  BSSY B1, `(.L_x_309) ;  /* 0x0000006000017945 */ /* 0x000fe20003800000 */
[----:B------:R-:W-:-:S07]  /*b9d0*/  IMAD.MOV.U32 R15, RZ, RZ, -0x1 ;  /* 0xffffffffff0f7424 */ /* 0x000fce00078e00ff */
[----:B------:R-:W-:Y:S05]  /*b9e0*/  WARPSYNC.COLLECTIVE R15, `(.L_x_310) ;  /* 0x000000000f0c7348 */ /* 0x000fea0003c00000 */
[----:B------:R-:W-:Y:S02]  /*b9f0*/  ELECT P6, UR62, PT ;  /* 0x00000000003e782f */ /* 0x000fe400038c0000 */
[----:B------:R-:W-:Y:S01]  /*ba00*/  MOV R14, UR62 ;  /* 0x0000003e000e7c02 */ /* 0x000fe20008000f00 */
[----:B------:R-:W-:Y:S10]  /*ba10*/  ENDCOLLECTIVE ;  /* 0x000000000000791b */ /* 0x000ff40003800000 */
.L_x_310:
[----:B------:R-:W-:Y:S05]  /*ba20*/  BSYNC B1 ;  /* 0x0000000000017941 */ /* 0x000fea0003800000 */
.L_x_309:
[----:B------:R-:W-:Y:S05]  /*ba30*/  BRA `(.L_x_311) ;  /* 0xfffffff0005c7947 */ /* 0x000fea000383ffff */
.L_x_294:
[----:B0-----:R0:W1:Y:S02]  /*ba40*/  SYNCS.PHASECHK.TRANS64.TRYWAIT P1, [R12+URZ+0x10], R7 ;  /* 0x000010070c0075a7 */ /* 0x001064000802017f */
[----:B-1----:R-:W-:Y:S05]  /*ba50*/  @!P1 NANOSLEEP.SYNCS 0x989680 ;  /* 0x009896800000995d */ /* 0x002fea0003900000 */
[----:B------:R-:W1:Y:S02]  /*ba60*/  @!P1 SYNCS.PHASECHK.TRANS64 P1, [R12+URZ+0x10], R7 ;  /* 0x000010070c0095a7 */ /* 0x000e64000802007f */
[----:B-1----:R-:W-:Y:S05]  /*ba70*/  @!P1 BRA `(.L_x_294) ;  /* 0xfffffffc00f09947 */ /* 0x002fea000383ffff */
[----:B------:R-:W-:Y:S05]  /*ba80*/  BRA `(.L_x_312) ;  /* 0xfffffff000907947 */ /* 0x000fea000383ffff */
.L_x_303:
[----:B------:R-:W-:Y:S01]  /*ba90*/  BSSY B0, `(.L_x_313) ;  /* 0x0000006000007945 */ /* 0x000fe20003800000 */
[----:B------:R-:W-:-:S07]  /*baa0*/  IMAD.MOV.U32 R15, RZ, RZ, -0x1 ;  /* 0xffffffffff0f7424 */ /* 0x000fce00078e00ff */
[----:B------:R-:W-:Y:S05]  /*bab0*/  WARPSYNC.COLLECTIVE R15, `(.L_x_314) ;  /* 0x000000000f0c7348 */ /* 0x000fea0003c00000 */
[----:B------:R-:W-:Y:S02]  /*bac0*/  ELECT P6, UR62, PT ;  /* 0x00000000003e782f */ /* 0x000fe400038c0000 */
[----:B------:R-:W-:Y:S01]  /*bad0*/  MOV R14, UR62 ;  /* 0x0000003e000e7c02 */ /* 0x000fe20008000f00 */
[----:B------:R-:W-:Y:S10]  /*bae0*/  ENDCOLLECTIVE ;  /* 0x000000000000791b */ /* 0x000ff40003800000 */
.L_x_314:
[----:B------:R-:W-:Y:S05]  /*baf0*/  BSYNC B0 ;  /* 0x0000000000007941 */ /* 0x000fea0003800000 */
.L_x_313:
[----:B------:R-:W-:Y:S05]  /*bb00*/  BRA `(.L_x_315) ;  /* 0xfffffffc00147947 */ /* 0x000fea000383ffff */
.L_x_307:
[----:B0-----:R0:W1:Y:S02]  /*bb10*/  SYNCS.PHASECHK.TRANS64.TRYWAIT P0, [R7+URZ], R4 ;  /* 0x00000004070075a7 */ /* 0x001064000800017f */
[----:B-1----:R-:W-:Y:S05]  /*bb20*/  @!P0 NANOSLEEP.SYNCS 0x989680 ;  /* 0x009896800000895d */ /* 0x002fea0003900000 */
[----:B------:R-:W1:Y:S02]  /*bb30*/  @!P0 SYNCS.PHASECHK.TRANS64 P0, [R7+URZ], R4 ;  /* 0x00000004070085a7 */ /* 0x000e64000800007f */
[----:B-1----:R-:W-:Y:S05]  /*bb40*/  @!P0 BRA `(.L_x_307) ;  /* 0xfffffffc00f08947 */ /* 0x002fea000383ffff */
[----:B------:R-:W-:Y:S05]  /*bb50*/  BRA `(.L_x_316) ;  /* 0xfffffffc004c7947 */ /* 0x000fea000383ffff */
.L_x_317:
[----:B------:R-:W-:-:S00]  /*bb60*/  BRA `(.L_x_317) ;  /* 0xfffffffc00fc7947 */ /* 0x000fc0000383ffff */
[----:B------:R-:W-:-:S00]  /*bb70*/  NOP ;  /* 0x0000000000007918 */ /* 0x000fc00000000000 */
        /* <DEDUP_REMOVED lines=8> */
.L_x_318:


//--------------------- .nv.global.init           --------------------------
	.section	.nv.global.init,"aw",@progbits
.nv.global.init:
	.type		$str$22,@object
	.size		$str$22,($str$23 - $str$22)
$str$22:
        /*0000*/ 	.byte	0x6b, 0x5f, 0x74, 0x69, 0x6c, 0x65, 0x5f, 0x63, 0x6f, 0x75, 0x6e, 0x74, 0x20, 0x3e, 0x3d, 0x20
        /*0010*/ 	.byte	0x31, 0x00
	.type		$str$23,@object
	.size		$str$23,(__unnamed_1 - $str$23)
$str$23:
        /*0012*/ 	.byte	0x2f, 0x74, 0x6d, 0x70, 0x2f, 0x63, 0x75, 0x74, 0x6c, 0x61, 0x73, 0x73, 0x5f, 0x73, 0x77, 0x65
        /*0022*/ 	.byte	0x65, 0x70, 0x5f, 0x73, 0x72, 0x63, 0x2f, 0x69, 0x6e, 0x63, 0x6c, 0x75, 0x64, 0x65, 0x2f, 0x63
        /*0032*/ 	.byte	0x75, 0x74, 0x6c, 0x61, 0x73, 0x73, 0x2f, 0x67, 0x65, 0x6d, 0x6d, 0x2f, 0x63, 0x6f, 0x6c, 0x6c
        /*0042*/ 	.byte	0x65, 0x63, 0x74, 0x69, 0x76, 0x65, 0x2f, 0x73, 0x6d, 0x39, 0x30, 0x5f, 0x6d, 0x6d, 0x61, 0x5f
        /*0052*/ 	.byte	0x74, 0x6d, 0x61, 0x5f, 0x67, 0x6d, 0x6d, 0x61, 0x5f, 0x73, 0x73, 0x5f, 0x77, 0x61, 0x72, 0x70
        /*0062*/ 	.byte	0x73, 0x70, 0x65, 0x63, 0x69, 0x61, 0x6c, 0x69, 0x7a, 0x65, 0x64, 0x2e, 0x68, 0x70, 0x70, 0x00
	.type		__unnamed_1,@object
	.size		__unnamed_1,(.L_0 - __unnamed_1)
__unnamed_1:
        /*0072*/ 	.byte	0x76, 0x6f, 0x69, 0x64, 0x20, 0x63, 0x75, 0x74, 0x6c, 0x61, 0x73, 0x73, 0x3a, 0x3a, 0x67, 0x65
        /* <DEDUP_REMOVED lines=180> */
        /*0bc2*/ 	.byte	0x6e, 0x74, 0x69, 0x74, 0x79, 0x5d, 0x00
.L_0:


//--------------------- .nv.shared._ZN7cutlass13device_kernelINS_4gemm6kernel13GemmUniversalIN4cute5tupleIJiiiiEEENS1_10collective13CollectiveMmaINS1_34MainloopSm90TmaGmmaWarpSpecializedILi2ENS5_IJNS4_1CILi1EEESB_SB_EEENS1_35KernelTmaWarpSpecializedCooperativeEEENS5_IJNSA_ILi128EEENSA_ILi256EEESF_EEENS_10bfloat16_tENS5_IJlSB_lEEESI_SJ_NS4_8TiledMMAINS4_8MMA_AtomIJNS4_4SM904GMMA28MMA_64x256x16_F32BF16BF16_SSILNSN_5MajorE0ELSP_0ELNSN_7ScaleInE1ELSQ_1EEEEEENS4_6LayoutINS5_IJNSA_ILi2EEESB_SB_EEENS5_IJSB_NSA_ILi0EEESW_EEEEENS5_IJNS4_10UnderscoreESZ_SZ_EEEEENS4_13SM90_TMA_LOADENS4_14ComposedLayoutINS4_7SwizzleILi3ELi4ELi3EEENS4_18smem_ptr_flag_bitsILi16EEENST_INS5_IJNSA_ILi8EEENSA_ILi64EEEEEENS5_IJS19_SB_EEEEEEEvNS4_8identityES12_S1D_vS1E_EENS_8epilogue10collective6detail29Sm90TmaWarpSpecializedAdapterINS1H_15DefaultEpilogueISI_SJ_SJ_NS1G_6thread17LinearCombinationISI_Li1EffLNS1L_9ScaleType4KindE0ELNS_15FloatRoundStyleE2ESI_EENS1_15EpilogueDefaultEEEEEvvEEEEvNT_6ParamsE --------------------------
	.section	.nv.shared._ZN7cutlass13device_kernelINS_4gemm6kernel13GemmUniversalIN4cute5tupleIJiiiiEEENS1_10collective13CollectiveMmaINS1_34MainloopSm90TmaGmmaWarpSpecializedILi2ENS5_IJNS4_1CILi1EEESB_SB_EEENS1_35KernelTmaWarpSpecializedCooperativeEEENS5_IJNSA_ILi128EEENSA_ILi256EEESF_EEENS_10bfloat16_tENS5_IJlSB_lEEESI_SJ_NS4_8TiledMMAINS4_8MMA_AtomIJNS4_4SM904GMMA28MMA_64x256x16_F32BF16BF16_SSILNSN_5MajorE0ELSP_0ELNSN_7ScaleInE1ELSQ_1EEEEEENS4_6LayoutINS5_IJNSA_ILi2EEESB_SB_EEENS5_IJSB_NSA_ILi0EEESW_EEEEENS5_IJNS4_10UnderscoreESZ_SZ_EEEEENS4_13SM90_TMA_LOADENS4_14ComposedLayoutINS4_7SwizzleILi3ELi4ELi3EEENS4_18smem_ptr_flag_bitsILi16EEENST_INS5_IJNSA_ILi8EEENSA_ILi64EEEEEENS5_IJS19_SB_EEEEEEEvNS4_8identityES12_S1D_vS1E_EENS_8epilogue10collective6detail29Sm90TmaWarpSpecializedAdapterINS1H_15DefaultEpilogueISI_SJ_SJ_NS1G_6thread17LinearCombinationISI_Li1EffLNS1L_9ScaleType4KindE0ELNS_15FloatRoundStyleE2ESI_EENS1_15EpilogueDefaultEEEEEvvEEEEvNT_6ParamsE,"aw",@nobits
	.sectionflags	@""
	.align	16
	.zero		1024


//--------------------- .nv.shared.reserved.0     --------------------------
	.section	.nv.shared.reserved.0,"aw",@nobits
	.weak		__nv_reservedSMEM_offset_0_alias
	.size		__nv_reservedSMEM_offset_0_alias, 0, 0
	.other		__nv_reservedSMEM_offset_0_alias,@"STO_CUDA_RESERVED_SHARED STV_DEFAULT"
__nv_reservedSMEM_offset_0_alias:
	.zero		0


//--------------------- .nv.global                --------------------------
	.section	.nv.global,"aw",@nobits
.nv.global:
	.type		_ZN40_INTERNAL_bb5f3be7_4_k_cu_56bbc40f_255324cute1_E,@object
	.size		_ZN40_INTERNAL_bb5f3be7_4_k_cu_56bbc40f_255324cute1_E,(_ZN40_INTERNAL_bb5f3be7_4_k_cu_56bbc40f_255324cuda3std3__45__cpo6cbeginE - _ZN40_INTERNAL_bb5f3be7_4_k_cu_56bbc40f_255324cute1_E)
_ZN40_INTERNAL_bb5f3be7_4_k_cu_56bbc40f_255324cute1_E:
	.zero		1
	.type		_ZN40_INTERNAL_bb5f3be7_4_k_cu_56bbc40f_255324cuda3std3__45__cpo6cbeginE,@object
	.size		_ZN40_INTERNAL_bb5f3be7_4_k_cu_56bbc40f_255324cuda3std3__45__cpo6cbeginE,(_ZN40_INTERNAL_bb5f3be7_4_k_cu_56bbc40f_255324cuda3std3__48in_placeE - _ZN40_INTERNAL_bb5f3be7_4_k_cu_56bbc40f_255324cuda3std3__45__cpo6cbeginE)
_ZN40_INTERNAL_bb5f3be7_4_k_cu_56bbc40f_255324cuda3std3__45__cpo6cbeginE:
	.zero		1
	.type		_ZN40_INTERNAL_bb5f3be7_4_k_cu_56bbc40f_255324cuda3std3__48in_placeE,@object
	.size		_ZN40_INTERNAL_bb5f3be7_4_k_cu_56bbc40f_255324cuda3std3__48in_placeE,(_ZN40_INTERNAL_bb5f3be7_4_k_cu_56bbc40f_255324cuda3std6ranges3__45__cpo9iter_moveE - _ZN40_INTERNAL_bb5f3be7_4_k_cu_56bbc40f_255324cuda3std3__48in_placeE)
_ZN40_INTERNAL_bb5f3be7_4_k_cu_56bbc40f_255324cuda3std3__48in_placeE:
	.zero		1
	.type		_ZN40_INTERNAL_bb5f3be7_4_k_cu_56bbc40f_255324cuda3std6ranges3__45__cpo9iter_moveE,@object
	.size		_ZN40_INTERNAL_bb5f3be7_4_k_cu_56bbc40f_255324cuda3std6ranges3__45__cpo9iter_moveE,(_ZN40_INTERNAL_bb5f3be7_4_k_cu_56bbc40f_255324cuda3std3__45__cpo5beginE - _ZN40_INTERNAL_bb5f3be7_4_k_cu_56bbc40f_255324cuda3std6ranges3__45__cpo9iter_moveE)
_ZN40_INTERNAL_bb5f3be7_4_k_cu_56bbc40f_255324cuda3std6ranges3__45__cpo9iter_moveE:
	.zero		1
	.type		_ZN40_INTERNAL_bb5f3be7_4_k_cu_56bbc40f_255324cuda3std3__45__cpo5beginE,@object
	.size		_ZN40_INTERNAL_bb5f3be7_4_k_cu_56bbc40f_255324cuda3std3__45__cpo5beginE,(_ZN40_INTERNAL_bb5f3be7_4_k_cu_56bbc40f_255324cuda3std3__442_GLOBAL__N__bb5f3be7_4_k_cu_56bbc40f_255326ignoreE - _ZN40_INTERNAL_bb5f3be7_4_k_cu_56bbc40f_255324cuda3std3__45__cpo5beginE)
_ZN40_INTERNAL_bb5f3be7_4_k_cu_56bbc40f_255324cuda3std3__45__cpo5beginE:
	.zero		1
	.type		_ZN40_INTERNAL_bb5f3be7_4_k_cu_56bbc40f_255324cuda3std3__442_GLOBAL__N__bb5f3be7_4_k_cu_56bbc40f_255326ignoreE,@object
	.size		_ZN40_INTERNAL_bb5f3be7_4_k_cu_56bbc40f_255324cuda3std3__442_GLOBAL__N__bb5f3be7_4_k_cu_56bbc40f_255326ignoreE,(_ZN40_INTERNAL_bb5f3be7_4_k_cu_56bbc40f_255324cute7productE - _ZN40_INTERNAL_bb5f3be7_4_k_cu_56bbc40f_255324cuda3std3__442_GLOBAL__N__bb5f3be7_4_k_cu_56bbc40f_255326ignoreE)
_ZN40_INTERNAL_bb5f3be7_4_k_cu_56bbc40f_255324cuda3std3__442_GLOBAL__N__bb5f3be7_4_k_cu_56bbc40f_255326ignoreE:
	.zero		1
	.type		_ZN40_INTERNAL_bb5f3be7_4_k_cu_56bbc40f_255324cute7productE,@object
	.size		_ZN40_INTERNAL_bb5f3be7_4_k_cu_56bbc40f_255324cute7productE,(_ZN40_INTERNAL_bb5f3be7_4_k_cu_56bbc40f_255324cuda3std3__45__cpo3endE - _ZN40_INTERNAL_bb5f3be7_4_k_cu_56bbc40f_255324cute7productE)
_ZN40_INTERNAL_bb5f3be7_4_k_cu_56bbc40f_255324cute7productE:
	.zero		1
	.type		_ZN40_INTERNAL_bb5f3be7_4_k_cu_56bbc40f_255324cuda3std3__45__cpo3endE,@object
	.size		_ZN40_INTERNAL_bb5f3be7_4_k_cu_56bbc40f_255324cuda3std3__45__cpo3endE,(_ZN40_INTERNAL_bb5f3be7_4_k_cu_56bbc40f_255324cuda3std3__419piecewise_constructE - _ZN40_INTERNAL_bb5f3be7_4_k_cu_56bbc40f_255324cuda3std3__45__cpo3endE)
_ZN40_INTERNAL_bb5f3be7_4_k_cu_56bbc40f_255324cuda3std3__45__cpo3endE:
	.zero		1
	.type		_ZN40_INTERNAL_bb5f3be7_4_k_cu_56bbc40f_255324cuda3std3__419piecewise_constructE,@object
	.size		_ZN40_INTERNAL_bb5f3be7_4_k_cu_56bbc40f_255324cuda3std3__419piecewise_constructE,(_ZN40_INTERNAL_bb5f3be7_4_k_cu_56bbc40f_255324cuda3std3__45__cpo4cendE - _ZN40_INTERNAL_bb5f3be7_4_k_cu_56bbc40f_255324cuda3std3__419piecewise_constructE)
_ZN40_INTERNAL_bb5f3be7_4_k_cu_56bbc40f_255324cuda3std3__419piecewise_constructE:
	.zero		1
	.type		_ZN40_INTERNAL_bb5f3be7_4_k_cu_56bbc40f_255324cuda3std3__45__cpo4cendE,@object
	.size		_ZN40_INTERNAL_bb5f3be7_4_k_cu_56bbc40f_255324cuda3std3__45__cpo4cendE,(_ZN40_INTERNAL_bb5f3be7_4_k_cu_56bbc40f_255324cuda3std6ranges3__45__cpo4swapE - _ZN40_INTERNAL_bb5f3be7_4_k_cu_56bbc40f_255324cuda3std3__45__cpo4cendE)
_ZN40_INTERNAL_bb5f3be7_4_k_cu_56bbc40f_255324cuda3std3__45__cpo4cendE:
	.zero		1
	.type		_ZN40_INTERNAL_bb5f3be7_4_k_cu_56bbc40f_255324cuda3std6ranges3__45__cpo4swapE,@object
	.size		_ZN40_INTERNAL_bb5f3be7_4_k_cu_56bbc40f_255324cuda3std6ranges3__45__cpo4swapE,(.L_8 - _ZN40_INTERNAL_bb5f3be7_4_k_cu_56bbc40f_255324cuda3std6ranges3__45__cpo4swapE)
_ZN40_INTERNAL_bb5f3be7_4_k_cu_56bbc40f_255324cuda3std6ranges3__45__cpo4swapE:
	.zero		1
.L_8:


//--------------------- .nv.constant0._ZN7cutlass13device_kernelINS_4gemm6kernel13GemmUniversalIN4cute5tupleIJiiiiEEENS1_10collective13CollectiveMmaINS1_34MainloopSm90TmaGmmaWarpSpecializedILi2ENS5_IJNS4_1CILi1EEESB_SB_EEENS1_35KernelTmaWarpSpecializedCooperativeEEENS5_IJNSA_ILi128EEENSA_ILi256EEESF_EEENS_10bfloat16_tENS5_IJlSB_lEEESI_SJ_NS4_8TiledMMAINS4_8MMA_AtomIJNS4_4SM904GMMA28MMA_64x256x16_F32BF16BF16_SSILNSN_5MajorE0ELSP_0ELNSN_7ScaleInE1ELSQ_1EEEEEENS4_6LayoutINS5_IJNSA_ILi2EEESB_SB_EEENS5_IJSB_NSA_ILi0EEESW_EEEEENS5_IJNS4_10UnderscoreESZ_SZ_EEEEENS4_13SM90_TMA_LOADENS4_14ComposedLayoutINS4_7SwizzleILi3ELi4ELi3EEENS4_18smem_ptr_flag_bitsILi16EEENST_INS5_IJNSA_ILi8EEENSA_ILi64EEEEEENS5_IJS19_SB_EEEEEEEvNS4_8identityES12_S1D_vS1E_EENS_8epilogue10collective6detail29Sm90TmaWarpSpecializedAdapterINS1H_15DefaultEpilogueISI_SJ_SJ_NS1G_6thread17LinearCombinationISI_Li1EffLNS1L_9ScaleType4KindE0ELNS_15FloatRoundStyleE2ESI_EENS1_15EpilogueDefaultEEEEEvvEEEEvNT_6ParamsE --------------------------
	.section	.nv.constant0._ZN7cutlass13device_kernelINS_4gemm6kernel13GemmUniversalIN4cute5tupleIJiiiiEEENS1_10collective13CollectiveMmaINS1_34MainloopSm90TmaGmmaWarpSpecializedILi2ENS5_IJNS4_1CILi1EEESB_SB_EEENS1_35KernelTmaWarpSpecializedCooperativeEEENS5_IJNSA_ILi128EEENSA_ILi256EEESF_EEENS_10bfloat16_tENS5_IJlSB_lEEESI_SJ_NS4_8TiledMMAINS4_8MMA_AtomIJNS4_4SM904GMMA28MMA_64x256x16_F32BF16BF16_SSILNSN_5MajorE0ELSP_0ELNSN_7ScaleInE1ELSQ_1EEEEEENS4_6LayoutINS5_IJNSA_ILi2EEESB_SB_EEENS5_IJSB_NSA_ILi0EEESW_EEEEENS5_IJNS4_10UnderscoreESZ_SZ_EEEEENS4_13SM90_TMA_LOADENS4_14ComposedLayoutINS4_7SwizzleILi3ELi4ELi3EEENS4_18smem_ptr_flag_bitsILi16EEENST_INS5_IJNSA_ILi8EEENSA_ILi64EEEEEENS5_IJS19_SB_EEEEEEEvNS4_8identityES12_S1D_vS1E_EENS_8epilogue10collective6detail29Sm90TmaWarpSpecializedAdapterINS1H_15DefaultEpilogueISI_SJ_SJ_NS1G_6thread17LinearCombinationISI_Li1EffLNS1L_9ScaleType4KindE0ELNS_15FloatRoundStyleE2ESI_EENS1_15EpilogueDefaultEEEEEvvEEEEvNT_6ParamsE,"a",@progbits
	.sectionflags	@""
	.align	4
.nv.constant0._ZN7cutlass13device_kernelINS_4gemm6kernel13GemmUniversalIN4cute5tupleIJiiiiEEENS1_10collective13CollectiveMmaINS1_34MainloopSm90TmaGmmaWarpSpecializedILi2ENS5_IJNS4_1CILi1EEESB_SB_EEENS1_35KernelTmaWarpSpecializedCooperativeEEENS5_IJNSA_ILi128EEENSA_ILi256EEESF_EEENS_10bfloat16_tENS5_IJlSB_lEEESI_SJ_NS4_8TiledMMAINS4_8MMA_AtomIJNS4_4SM904GMMA28MMA_64x256x16_F32BF16BF16_SSILNSN_5MajorE0ELSP_0ELNSN_7ScaleInE1ELSQ_1EEEEEENS4_6LayoutINS5_IJNSA_ILi2EEESB_SB_EEENS5_IJSB_NSA_ILi0EEESW_EEEEENS5_IJNS4_10UnderscoreESZ_SZ_EEEEENS4_13SM90_TMA_LOADENS4_14ComposedLayoutINS4_7SwizzleILi3ELi4ELi3EEENS4_18smem_ptr_flag_bitsILi16EEENST_INS5_IJNSA_ILi8EEENSA_ILi64EEEEEENS5_IJS19_SB_EEEEEEEvNS4_8identityES12_S1D_vS1E_EENS_8epilogue10collective6detail29Sm90TmaWarpSpecializedAdapterINS1H_15DefaultEpilogueISI_SJ_SJ_NS1G_6thread17LinearCombinationISI_Li1EffLNS1L_9ScaleType4KindE0ELNS_15FloatRoundStyleE2ESI_EENS1_15EpilogueDefaultEEEEEvvEEEEvNT_6ParamsE:
	.zero		1664


//--------------------- SYMBOLS --------------------------

	.type		.nv.reservedSmem.offset0,@object
	.size		.nv.reservedSmem.offset0,0x4
	.type		__assertfail,@function
